//
// Generated by NVIDIA NVVM Compiler
//
// Compiler Build ID: CL-36424714
// Cuda compilation tools, release 13.0, V13.0.88
// Based on NVVM 20.0.0
//

.version 9.0
.target sm_100
.address_size 64

	// .globl	_Z14UpdatePositionP4Body
.global .align 4 .f32 kDeltaT = 0f3A83126F;
.global .align 4 .f32 kGravitationalConstant = 0f2E92C4F8;
.global .align 4 .f32 kEpsilon;

.visible .entry _Z14UpdatePositionP4Body(
	.param .u64 .ptr .align 1 _Z14UpdatePositionP4Body_param_0
)
{
	.reg .pred 	%p<2>;
	.reg .b32 	%r<5>;
	.reg .b32 	%f<10>;
	.reg .b64 	%rd<5>;

	ld.param.u64 	%rd1, [_Z14UpdatePositionP4Body_param_0];
	mov.u32 	%r2, %tid.x;
	mov.u32 	%r3, %ctaid.x;
	mov.u32 	%r4, %ntid.x;
	mad.lo.s32 	%r1, %r3, %r4, %r2;
	setp.gt.s32 	%p1, %r1, 99999;
	@%p1 bra 	$L__BB0_2;
	cvta.to.global.u64 	%rd2, %rd1;
	mul.wide.s32 	%rd3, %r1, 48;
	add.s64 	%rd4, %rd2, %rd3;
	ld.global.f32 	%f1, [%rd4+12];
	ld.global.f32 	%f2, [%rd4+16];
	ld.global.f32 	%f3, [%rd4+20];
	ld.global.f32 	%f4, [%rd4];
	fma.rn.f32 	%f5, %f1, 0f3A83126F, %f4;
	ld.global.f32 	%f6, [%rd4+4];
	fma.rn.f32 	%f7, %f2, 0f3A83126F, %f6;
	ld.global.f32 	%f8, [%rd4+8];
	fma.rn.f32 	%f9, %f3, 0f3A83126F, %f8;
	st.global.f32 	[%rd4], %f5;
	st.global.f32 	[%rd4+4], %f7;
	st.global.f32 	[%rd4+8], %f9;
$L__BB0_2:
	ret;

}
	// .globl	_Z18UpdateVelocityHalfP4Body
.visible .entry _Z18UpdateVelocityHalfP4Body(
	.param .u64 .ptr .align 1 _Z18UpdateVelocityHalfP4Body_param_0
)
{
	.reg .pred 	%p<2>;
	.reg .b32 	%r<5>;
	.reg .b32 	%f<13>;
	.reg .b64 	%rd<5>;

	ld.param.u64 	%rd1, [_Z18UpdateVelocityHalfP4Body_param_0];
	mov.u32 	%r2, %tid.x;
	mov.u32 	%r3, %ctaid.x;
	mov.u32 	%r4, %ntid.x;
	mad.lo.s32 	%r1, %r3, %r4, %r2;
	setp.gt.s32 	%p1, %r1, 99999;
	@%p1 bra 	$L__BB1_2;
	cvta.to.global.u64 	%rd2, %rd1;
	mul.wide.s32 	%rd3, %r1, 48;
	add.s64 	%rd4, %rd2, %rd3;
	ld.global.f32 	%f1, [%rd4+24];
	mul.f32 	%f2, %f1, 0f3A83126F;
	ld.global.f32 	%f3, [%rd4+28];
	mul.f32 	%f4, %f3, 0f3A83126F;
	ld.global.f32 	%f5, [%rd4+32];
	mul.f32 	%f6, %f5, 0f3A83126F;
	ld.global.f32 	%f7, [%rd4+12];
	fma.rn.f32 	%f8, %f2, 0f3F000000, %f7;
	ld.global.f32 	%f9, [%rd4+16];
	fma.rn.f32 	%f10, %f4, 0f3F000000, %f9;
	ld.global.f32 	%f11, [%rd4+20];
	fma.rn.f32 	%f12, %f6, 0f3F000000, %f11;
	st.global.f32 	[%rd4+12], %f8;
	st.global.f32 	[%rd4+16], %f10;
	st.global.f32 	[%rd4+20], %f12;
$L__BB1_2:
	ret;

}
	// .globl	_Z9DeriveAccP4Body
.visible .entry _Z9DeriveAccP4Body(
	.param .u64 .ptr .align 1 _Z9DeriveAccP4Body_param_0
)
{
	.reg .pred 	%p<5>;
	.reg .b32 	%r<14>;
	.reg .b32 	%f<92>;
	.reg .b64 	%rd<10>;

	ld.param.u64 	%rd5, [_Z9DeriveAccP4Body_param_0];
	mov.u32 	%r7, %tid.x;
	mov.u32 	%r8, %ctaid.x;
	mov.u32 	%r9, %ntid.x;
	mad.lo.s32 	%r1, %r8, %r9, %r7;
	setp.gt.s32 	%p1, %r1, 99999;
	@%p1 bra 	$L__BB2_7;
	cvta.to.global.u64 	%rd6, %rd5;
	mul.wide.s32 	%rd7, %r1, 48;
	add.s64 	%rd8, %rd6, %rd7;
	add.s64 	%rd1, %rd8, 24;
	mov.b32 	%r13, 0;
	st.global.u32 	[%rd8+24], %r13;
	st.global.u32 	[%rd8+28], %r13;
	st.global.u32 	[%rd8+32], %r13;
	neg.s32 	%r12, %r1;
	add.s64 	%rd9, %rd6, 48;
	mov.f32 	%f86, 0f00000000;
	mov.f32 	%f87, %f86;
	mov.f32 	%f88, %f86;
$L__BB2_2:
	setp.eq.s32 	%p2, %r12, 0;
	@%p2 bra 	$L__BB2_4;
	ld.global.f32 	%f17, [%rd9+-48];
	ld.global.f32 	%f18, [%rd1+-24];
	sub.f32 	%f19, %f17, %f18;
	ld.global.f32 	%f20, [%rd9+-44];
	ld.global.f32 	%f21, [%rd1+-20];
	sub.f32 	%f22, %f20, %f21;
	ld.global.f32 	%f23, [%rd9+-40];
	ld.global.f32 	%f24, [%rd1+-16];
	sub.f32 	%f25, %f23, %f24;
	mul.f32 	%f26, %f22, %f22;
	fma.rn.f32 	%f27, %f19, %f19, %f26;
	fma.rn.f32 	%f28, %f25, %f25, %f27;
	add.f32 	%f29, %f28, 0f00000000;
	sqrt.rn.f32 	%f30, %f29;
	mul.f32 	%f31, %f19, 0f2E92C4F8;
	mul.f32 	%f32, %f22, 0f2E92C4F8;
	mul.f32 	%f33, %f25, 0f2E92C4F8;
	ld.global.f32 	%f34, [%rd1+12];
	mul.f32 	%f35, %f31, %f34;
	mul.f32 	%f36, %f32, %f34;
	mul.f32 	%f37, %f34, %f33;
	ld.global.f32 	%f38, [%rd9+-12];
	mul.f32 	%f39, %f35, %f38;
	mul.f32 	%f40, %f36, %f38;
	mul.f32 	%f41, %f38, %f37;
	mul.f32 	%f42, %f30, %f30;
	mul.f32 	%f43, %f30, %f42;
	div.rn.f32 	%f44, %f39, %f43;
	div.rn.f32 	%f45, %f40, %f43;
	div.rn.f32 	%f46, %f41, %f43;
	div.rn.f32 	%f47, %f44, %f34;
	div.rn.f32 	%f48, %f45, %f34;
	div.rn.f32 	%f49, %f46, %f34;
	add.f32 	%f88, %f88, %f47;
	add.f32 	%f87, %f87, %f48;
	add.f32 	%f86, %f86, %f49;
	st.global.f32 	[%rd1], %f88;
	st.global.f32 	[%rd1+4], %f87;
	st.global.f32 	[%rd1+8], %f86;
$L__BB2_4:
	add.s32 	%r11, %r13, 1;
	setp.eq.s32 	%p3, %r11, %r1;
	@%p3 bra 	$L__BB2_6;
	ld.global.f32 	%f50, [%rd9];
	ld.global.f32 	%f51, [%rd1+-24];
	sub.f32 	%f52, %f50, %f51;
	ld.global.f32 	%f53, [%rd9+4];
	ld.global.f32 	%f54, [%rd1+-20];
	sub.f32 	%f55, %f53, %f54;
	ld.global.f32 	%f56, [%rd9+8];
	ld.global.f32 	%f57, [%rd1+-16];
	sub.f32 	%f58, %f56, %f57;
	mul.f32 	%f59, %f55, %f55;
	fma.rn.f32 	%f60, %f52, %f52, %f59;
	fma.rn.f32 	%f61, %f58, %f58, %f60;
	add.f32 	%f62, %f61, 0f00000000;
	sqrt.rn.f32 	%f63, %f62;
	mul.f32 	%f64, %f52, 0f2E92C4F8;
	mul.f32 	%f65, %f55, 0f2E92C4F8;
	mul.f32 	%f66, %f58, 0f2E92C4F8;
	ld.global.f32 	%f67, [%rd1+12];
	mul.f32 	%f68, %f64, %f67;
	mul.f32 	%f69, %f65, %f67;
	mul.f32 	%f70, %f67, %f66;
	ld.global.f32 	%f71, [%rd9+36];
	mul.f32 	%f72, %f68, %f71;
	mul.f32 	%f73, %f69, %f71;
	mul.f32 	%f74, %f71, %f70;
	mul.f32 	%f75, %f63, %f63;
	mul.f32 	%f76, %f63, %f75;
	div.rn.f32 	%f77, %f72, %f76;
	div.rn.f32 	%f78, %f73, %f76;
	div.rn.f32 	%f79, %f74, %f76;
	div.rn.f32 	%f80, %f77, %f67;
	div.rn.f32 	%f81, %f78, %f67;
	div.rn.f32 	%f82, %f79, %f67;
	add.f32 	%f88, %f88, %f80;
	add.f32 	%f87, %f87, %f81;
	add.f32 	%f86, %f86, %f82;
	st.global.f32 	[%rd1], %f88;
	st.global.f32 	[%rd1+4], %f87;
	st.global.f32 	[%rd1+8], %f86;
$L__BB2_6:
	add.s32 	%r13, %r13, 2;
	add.s32 	%r12, %r12, 2;
	add.s64 	%rd9, %rd9, 96;
	setp.ne.s32 	%p4, %r13, 100000;
	@%p4 bra 	$L__BB2_2;
$L__BB2_7:
	ret;

}
	// .globl	_Z18CalculatePotentialP4Body
.visible .entry _Z18CalculatePotentialP4Body(
	.param .u64 .ptr .align 1 _Z18CalculatePotentialP4Body_param_0
)
{
	.reg .pred 	%p<7>;
	.reg .b32 	%r<16>;
	.reg .b32 	%f<92>;
	.reg .b64 	%rd<10>;

	ld.param.u64 	%rd5, [_Z18CalculatePotentialP4Body_param_0];
	mov.u32 	%r7, %tid.x;
	mov.u32 	%r8, %ctaid.x;
	mov.u32 	%r9, %ntid.x;
	mad.lo.s32 	%r1, %r8, %r9, %r7;
	setp.gt.s32 	%p1, %r1, 99999;
	@%p1 bra 	$L__BB3_11;
	cvta.to.global.u64 	%rd6, %rd5;
	mul.wide.s32 	%rd7, %r1, 48;
	add.s64 	%rd8, %rd6, %rd7;
	add.s64 	%rd1, %rd8, 40;
	mov.b32 	%r15, 0;
	st.global.u32 	[%rd8+40], %r15;
	neg.s32 	%r14, %r1;
	add.s64 	%rd9, %rd6, 96;
	mov.f32 	%f88, 0f00000000;
$L__BB3_2:
	setp.eq.s32 	%p2, %r14, 0;
	@%p2 bra 	$L__BB3_4;
	ld.global.f32 	%f11, [%rd1+-4];
	mul.f32 	%f12, %f11, 0fAE92C4F8;
	ld.global.f32 	%f13, [%rd9+-60];
	mul.f32 	%f14, %f12, %f13;
	ld.global.f32 	%f15, [%rd9+-96];
	ld.global.f32 	%f16, [%rd1+-40];
	sub.f32 	%f17, %f15, %f16;
	ld.global.f32 	%f18, [%rd9+-92];
	ld.global.f32 	%f19, [%rd1+-36];
	sub.f32 	%f20, %f18, %f19;
	ld.global.f32 	%f21, [%rd9+-88];
	ld.global.f32 	%f22, [%rd1+-32];
	sub.f32 	%f23, %f21, %f22;
	mul.f32 	%f24, %f20, %f20;
	fma.rn.f32 	%f25, %f17, %f17, %f24;
	fma.rn.f32 	%f26, %f23, %f23, %f25;
	add.f32 	%f27, %f26, 0f00000000;
	sqrt.rn.f32 	%f28, %f27;
	div.rn.f32 	%f29, %f14, %f28;
	add.f32 	%f88, %f88, %f29;
	st.global.f32 	[%rd1], %f88;
$L__BB3_4:
	add.s32 	%r11, %r15, 1;
	setp.eq.s32 	%p3, %r11, %r1;
	@%p3 bra 	$L__BB3_6;
	ld.global.f32 	%f30, [%rd1+-4];
	mul.f32 	%f31, %f30, 0fAE92C4F8;
	ld.global.f32 	%f32, [%rd9+-12];
	mul.f32 	%f33, %f31, %f32;
	ld.global.f32 	%f34, [%rd9+-48];
	ld.global.f32 	%f35, [%rd1+-40];
	sub.f32 	%f36, %f34, %f35;
	ld.global.f32 	%f37, [%rd9+-44];
	ld.global.f32 	%f38, [%rd1+-36];
	sub.f32 	%f39, %f37, %f38;
	ld.global.f32 	%f40, [%rd9+-40];
	ld.global.f32 	%f41, [%rd1+-32];
	sub.f32 	%f42, %f40, %f41;
	mul.f32 	%f43, %f39, %f39;
	fma.rn.f32 	%f44, %f36, %f36, %f43;
	fma.rn.f32 	%f45, %f42, %f42, %f44;
	add.f32 	%f46, %f45, 0f00000000;
	sqrt.rn.f32 	%f47, %f46;
	div.rn.f32 	%f48, %f33, %f47;
	add.f32 	%f88, %f88, %f48;
	st.global.f32 	[%rd1], %f88;
$L__BB3_6:
	add.s32 	%r12, %r15, 2;
	setp.eq.s32 	%p4, %r12, %r1;
	@%p4 bra 	$L__BB3_8;
	ld.global.f32 	%f49, [%rd1+-4];
	mul.f32 	%f50, %f49, 0fAE92C4F8;
	ld.global.f32 	%f51, [%rd9+36];
	mul.f32 	%f52, %f50, %f51;
	ld.global.f32 	%f53, [%rd9];
	ld.global.f32 	%f54, [%rd1+-40];
	sub.f32 	%f55, %f53, %f54;
	ld.global.f32 	%f56, [%rd9+4];
	ld.global.f32 	%f57, [%rd1+-36];
	sub.f32 	%f58, %f56, %f57;
	ld.global.f32 	%f59, [%rd9+8];
	ld.global.f32 	%f60, [%rd1+-32];
	sub.f32 	%f61, %f59, %f60;
	mul.f32 	%f62, %f58, %f58;
	fma.rn.f32 	%f63, %f55, %f55, %f62;
	fma.rn.f32 	%f64, %f61, %f61, %f63;
	add.f32 	%f65, %f64, 0f00000000;
	sqrt.rn.f32 	%f66, %f65;
	div.rn.f32 	%f67, %f52, %f66;
	add.f32 	%f88, %f88, %f67;
	st.global.f32 	[%rd1], %f88;
$L__BB3_8:
	add.s32 	%r13, %r15, 3;
	setp.eq.s32 	%p5, %r13, %r1;
	@%p5 bra 	$L__BB3_10;
	ld.global.f32 	%f68, [%rd1+-4];
	mul.f32 	%f69, %f68, 0fAE92C4F8;
	ld.global.f32 	%f70, [%rd9+84];
	mul.f32 	%f71, %f69, %f70;
	ld.global.f32 	%f72, [%rd9+48];
	ld.global.f32 	%f73, [%rd1+-40];
	sub.f32 	%f74, %f72, %f73;
	ld.global.f32 	%f75, [%rd9+52];
	ld.global.f32 	%f76, [%rd1+-36];
	sub.f32 	%f77, %f75, %f76;
	ld.global.f32 	%f78, [%rd9+56];
	ld.global.f32 	%f79, [%rd1+-32];
	sub.f32 	%f80, %f78, %f79;
	mul.f32 	%f81, %f77, %f77;
	fma.rn.f32 	%f82, %f74, %f74, %f81;
	fma.rn.f32 	%f83, %f80, %f80, %f82;
	add.f32 	%f84, %f83, 0f00000000;
	sqrt.rn.f32 	%f85, %f84;
	div.rn.f32 	%f86, %f71, %f85;
	add.f32 	%f88, %f88, %f86;
	st.global.f32 	[%rd1], %f88;
$L__BB3_10:
	add.s32 	%r15, %r15, 4;
	add.s32 	%r14, %r14, 4;
	add.s64 	%rd9, %rd9, 192;
	setp.ne.s32 	%p6, %r15, 100000;
	@%p6 bra 	$L__BB3_2;
$L__BB3_11:
	ret;

}
	// .globl	_Z16CalculateKineticP4Body
.visible .entry _Z16CalculateKineticP4Body(
	.param .u64 .ptr .align 1 _Z16CalculateKineticP4Body_param_0
)
{
	.reg .pred 	%p<2>;
	.reg .b32 	%r<5>;
	.reg .b32 	%f<10>;
	.reg .b64 	%rd<5>;
	.reg .b64 	%fd<6>;

	ld.param.u64 	%rd1, [_Z16CalculateKineticP4Body_param_0];
	mov.u32 	%r2, %tid.x;
	mov.u32 	%r3, %ctaid.x;
	mov.u32 	%r4, %ntid.x;
	mad.lo.s32 	%r1, %r3, %r4, %r2;
	setp.gt.s32 	%p1, %r1, 99999;
	@%p1 bra 	$L__BB4_2;
	cvta.to.global.u64 	%rd2, %rd1;
	mul.wide.s32 	%rd3, %r1, 48;
	add.s64 	%rd4, %rd2, %rd3;
	ld.global.f32 	%f1, [%rd4+36];
	cvt.f64.f32 	%fd1, %f1;
	mul.f64 	%fd2, %fd1, 0d3FE0000000000000;
	ld.global.f32 	%f2, [%rd4+12];
	ld.global.f32 	%f3, [%rd4+16];
	mul.f32 	%f4, %f3, %f3;
	fma.rn.f32 	%f5, %f2, %f2, %f4;
	ld.global.f32 	%f6, [%rd4+20];
	fma.rn.f32 	%f7, %f6, %f6, %f5;
	sqrt.rn.f32 	%f8, %f7;
	cvt.f64.f32 	%fd3, %f8;
	mul.f64 	%fd4, %fd2, %fd3;
	mul.f64 	%fd5, %fd4, %fd3;
	cvt.rn.f32.f64 	%f9, %fd5;
	st.global.f32 	[%rd4+44], %f9;
$L__BB4_2:
	ret;

}


// ===== COMPILED SASS (sm_100) =====

	.target	sm_100

	.elftype	@"ET_EXEC"


//--------------------- .note.nv.tkinfo           --------------------------
	.section	.note.nv.tkinfo,"",@"SHT_NOTE"
	.sectionflags	@"SHF_NOTE_NV_TKINFO"
	.tkinfo
        /*0018*/ 	.word	0x00000002
        /*0030*/ 	.string	""
        /*0030*/ 	.string	"ptxas"
        /*0030*/ 	.string	"Cuda compilation tools, release 13.0, V13.0.88"
        /*0030*/ 	.string	"Build cuda_13.0.r13.0/compiler.36424714_0"
        /*0030*/ 	.string	"-arch sm_100 -m 64 "



//--------------------- .note.nv.cuinfo           --------------------------
	.section	.note.nv.cuinfo,"",@"SHT_NOTE"
	.sectionflags	@"SHF_NOTE_NV_CUINFO"
        /*0018*/ 	.short	0x0002
        /*001a*/ 	.short	0x0064
        /*001c*/ 	.short	0x0082
	.zero		2


//--------------------- .nv.info                  --------------------------
	.section	.nv.info,"",@"SHT_CUDA_INFO"
	.align	4


	//----- nvinfo : EIATTR_REGCOUNT
	.align		4
        /*0000*/ 	.byte	0x04, 0x2f
        /*0002*/ 	.short	(.L_4 - .L_3)
	.align		4
.L_3:
        /*0004*/ 	.word	index@(_Z14UpdatePositionP4Body)
        /*0008*/ 	.word	0x0000000c


	//----- nvinfo : EIATTR_FRAME_SIZE
	.align		4
.L_4:
        /*000c*/ 	.byte	0x04, 0x11
        /*000e*/ 	.short	(.L_6 - .L_5)
	.align		4
.L_5:
        /*0010*/ 	.word	index@(_Z14UpdatePositionP4Body)
        /*0014*/ 	.word	0x00000000


	//----- nvinfo : EIATTR_REGCOUNT
	.align		4
.L_6:
        /*0018*/ 	.byte	0x04, 0x2f
        /*001a*/ 	.short	(.L_8 - .L_7)
	.align		4
.L_7:
        /*001c*/ 	.word	index@(_Z18UpdateVelocityHalfP4Body)
        /*0020*/ 	.word	0x0000000c


	//----- nvinfo : EIATTR_FRAME_SIZE
	.align		4
.L_8:
        /*0024*/ 	.byte	0x04, 0x11
        /*0026*/ 	.short	(.L_10 - .L_9)
	.align		4
.L_9:
        /*0028*/ 	.word	index@(_Z18UpdateVelocityHalfP4Body)
        /*002c*/ 	.word	0x00000000


	//----- nvinfo : EIATTR_REGCOUNT
	.align		4
.L_10:
        /*0030*/ 	.byte	0x04, 0x2f
        /*0032*/ 	.short	(.L_12 - .L_11)
	.align		4
.L_11:
        /*0034*/ 	.word	index@(_Z9DeriveAccP4Body)
        /*0038*/ 	.word	0x0000001c


	//----- nvinfo : EIATTR_FRAME_SIZE
	.align		4
.L_12:
        /*003c*/ 	.byte	0x04, 0x11
        /*003e*/ 	.short	(.L_14 - .L_13)
	.align		4
.L_13:
        /*0040*/ 	.word	index@($__internal_4_$__cuda_sm3x_div_rn_noftz_f32_slowpath)
        /*0044*/ 	.word	0x00000000


	//----- nvinfo : EIATTR_FRAME_SIZE
	.align		4
.L_14:
        /*0048*/ 	.byte	0x04, 0x11
        /*004a*/ 	.short	(.L_16 - .L_15)
	.align		4
.L_15:
        /*004c*/ 	.word	index@($__internal_3_$__cuda_sm20_sqrt_rn_f32_slowpath)
        /*0050*/ 	.word	0x00000000


	//----- nvinfo : EIATTR_FRAME_SIZE
	.align		4
.L_16:
        /*0054*/ 	.byte	0x04, 0x11
        /*0056*/ 	.short	(.L_18 - .L_17)
	.align		4
.L_17:
        /*0058*/ 	.word	index@(_Z9DeriveAccP4Body)
        /*005c*/ 	.word	0x00000000


	//----- nvinfo : EIATTR_REGCOUNT
	.align		4
.L_18:
        /*0060*/ 	.byte	0x04, 0x2f
        /*0062*/ 	.short	(.L_20 - .L_19)
	.align		4
.L_19:
        /*0064*/ 	.word	index@(_Z18CalculatePotentialP4Body)
        /*0068*/ 	.word	0x00000015


	//----- nvinfo : EIATTR_FRAME_SIZE
	.align		4
.L_20:
        /*006c*/ 	.byte	0x04, 0x11
        /*006e*/ 	.short	(.L_22 - .L_21)
	.align		4
.L_21:
        /*0070*/ 	.word	index@($__internal_2_$__cuda_sm3x_div_rn_noftz_f32_slowpath)
        /*0074*/ 	.word	0x00000000


	//----- nvinfo : EIATTR_FRAME_SIZE
	.align		4
.L_22:
        /*0078*/ 	.byte	0x04, 0x11
        /*007a*/ 	.short	(.L_24 - .L_23)
	.align		4
.L_23:
        /*007c*/ 	.word	index@($__internal_1_$__cuda_sm20_sqrt_rn_f32_slowpath)
        /*0080*/ 	.word	0x00000000


	//----- nvinfo : EIATTR_FRAME_SIZE
	.align		4
.L_24:
        /*0084*/ 	.byte	0x04, 0x11
        /*0086*/ 	.short	(.L_26 - .L_25)
	.align		4
.L_25:
        /*0088*/ 	.word	index@(_Z18CalculatePotentialP4Body)
        /*008c*/ 	.word	0x00000000


	//----- nvinfo : EIATTR_REGCOUNT
	.align		4
.L_26:
        /*0090*/ 	.byte	0x04, 0x2f
        /*0092*/ 	.short	(.L_28 - .L_27)
	.align		4
.L_27:
        /*0094*/ 	.word	index@(_Z16CalculateKineticP4Body)
        /*0098*/ 	.word	0x0000000e


	//----- nvinfo : EIATTR_FRAME_SIZE
	.align		4
.L_28:
        /*009c*/ 	.byte	0x04, 0x11
        /*009e*/ 	.short	(.L_30 - .L_29)
	.align		4
.L_29:
        /*00a0*/ 	.word	index@($__internal_0_$__cuda_sm20_sqrt_rn_f32_slowpath)
        /*00a4*/ 	.word	0x00000000


	//----- nvinfo : EIATTR_FRAME_SIZE
	.align		4
.L_30:
        /*00a8*/ 	.byte	0x04, 0x11
        /*00aa*/ 	.short	(.L_32 - .L_31)
	.align		4
.L_31:
        /*00ac*/ 	.word	index@(_Z16CalculateKineticP4Body)
        /*00b0*/ 	.word	0x00000000


	//----- nvinfo : EIATTR_MIN_STACK_SIZE
	.align		4
.L_32:
        /*00b4*/ 	.byte	0x04, 0x12
        /*00b6*/ 	.short	(.L_34 - .L_33)
	.align		4
.L_33:
        /*00b8*/ 	.word	index@(_Z16CalculateKineticP4Body)
        /*00bc*/ 	.word	0x00000000


	//----- nvinfo : EIATTR_MIN_STACK_SIZE
	.align		4
.L_34:
        /*00c0*/ 	.byte	0x04, 0x12
        /*00c2*/ 	.short	(.L_36 - .L_35)
	.align		4
.L_35:
        /*00c4*/ 	.word	index@(_Z18CalculatePotentialP4Body)
        /*00c8*/ 	.word	0x00000000


	//----- nvinfo : EIATTR_MIN_STACK_SIZE
	.align		4
.L_36:
        /*00cc*/ 	.byte	0x04, 0x12
        /*00ce*/ 	.short	(.L_38 - .L_37)
	.align		4
.L_37:
        /*00d0*/ 	.word	index@(_Z9DeriveAccP4Body)
        /*00d4*/ 	.word	0x00000000


	//----- nvinfo : EIATTR_MIN_STACK_SIZE
	.align		4
.L_38:
        /*00d8*/ 	.byte	0x04, 0x12
        /*00da*/ 	.short	(.L_40 - .L_39)
	.align		4
.L_39:
        /*00dc*/ 	.word	index@(_Z18UpdateVelocityHalfP4Body)
        /*00e0*/ 	.word	0x00000000


	//----- nvinfo : EIATTR_MIN_STACK_SIZE
	.align		4
.L_40:
        /*00e4*/ 	.byte	0x04, 0x12
        /*00e6*/ 	.short	(.L_42 - .L_41)
	.align		4
.L_41:
        /*00e8*/ 	.word	index@(_Z14UpdatePositionP4Body)
        /*00ec*/ 	.word	0x00000000
.L_42:


//--------------------- .nv.compat                --------------------------
	.section	.nv.compat,"",@"SHT_CUDA_COMPAT_INFO"
	.align	4
        /*0000*/ 	.byte	0x02, 0x09, 0x00, 0x00, 0x02, 0x02, 0x01, 0x00, 0x02, 0x05, 0x05, 0x00, 0x03, 0x07, 0x01, 0x01
        /*0010*/ 	.byte	0x02, 0x03, 0x00, 0x00, 0x02, 0x06, 0x01, 0x00, 0x04, 0x0b, 0x08, 0x00, 0x01, 0x00, 0x00, 0x00
        /*0020*/ 	.byte	0x00, 0x00, 0x00, 0x00


//--------------------- .nv.info._Z16CalculateKineticP4Body --------------------------
	.section	.nv.info._Z16CalculateKineticP4Body,"",@"SHT_CUDA_INFO"
	.sectionflags	@""
	.align	4


	//----- nvinfo : EIATTR_CUDA_API_VERSION
	.align		4
        /*0000*/ 	.byte	0x04, 0x37
        /*0002*/ 	.short	(.L_44 - .L_43)
.L_43:
        /*0004*/ 	.word	0x00000082


	//----- nvinfo : EIATTR_KPARAM_INFO
	.align		4
.L_44:
        /*0008*/ 	.byte	0x04, 0x17
        /*000a*/ 	.short	(.L_46 - .L_45)
.L_45:
        /*000c*/ 	.word	0x00000000
        /*0010*/ 	.short	0x0000
        /*0012*/ 	.short	0x0000
        /*0014*/ 	.byte	0x00, 0xf5, 0x21, 0x00


	//----- nvinfo : EIATTR_SPARSE_MMA_MASK
	.align		4
.L_46:
        /*0018*/ 	.byte	0x03, 0x50
        /*001a*/ 	.short	0x0000


	//----- nvinfo : EIATTR_MAXREG_COUNT
	.align		4
        /*001c*/ 	.byte	0x03, 0x1b
        /*001e*/ 	.short	0x00ff


	//----- nvinfo : EIATTR_MERCURY_ISA_VERSION
	.align		4
        /*0020*/ 	.byte	0x03, 0x5f
        /*0022*/ 	.short	0x0101


	//----- nvinfo : EIATTR_VRC_CTA_INIT_COUNT
	.align		4
        /*0024*/ 	.byte	0x02, 0x4a
	.zero		1
	.zero		1


	//----- nvinfo : EIATTR_EXIT_INSTR_OFFSETS
	.align		4
        /*0028*/ 	.byte	0x04, 0x1c
        /*002a*/ 	.short	(.L_48 - .L_47)


	//   ....[0]....
.L_47:
        /*002c*/ 	.word	0x00000060


	//   ....[1]....
        /*0030*/ 	.word	0x00000260


	//----- nvinfo : EIATTR_CRS_STACK_SIZE
	.align		4
.L_48:
        /*0034*/ 	.byte	0x04, 0x1e
        /*0036*/ 	.short	(.L_50 - .L_49)
.L_49:
        /*0038*/ 	.word	0x00000000


	//----- nvinfo : EIATTR_CBANK_PARAM_SIZE
	.align		4
.L_50:
        /*003c*/ 	.byte	0x03, 0x19
        /*003e*/ 	.short	0x0008


	//----- nvinfo : EIATTR_PARAM_CBANK
	.align		4
        /*0040*/ 	.byte	0x04, 0x0a
        /*0042*/ 	.short	(.L_52 - .L_51)
	.align		4
.L_51:
        /*0044*/ 	.word	index@(.nv.constant0._Z16CalculateKineticP4Body)
        /*0048*/ 	.short	0x0380
        /*004a*/ 	.short	0x0008


	//----- nvinfo : EIATTR_SW_WAR
	.align		4
.L_52:
        /*004c*/ 	.byte	0x04, 0x36
        /*004e*/ 	.short	(.L_54 - .L_53)
.L_53:
        /*0050*/ 	.word	0x00000008
.L_54:


//--------------------- .nv.info._Z18CalculatePotentialP4Body --------------------------
	.section	.nv.info._Z18CalculatePotentialP4Body,"",@"SHT_CUDA_INFO"
	.sectionflags	@""
	.align	4


	//----- nvinfo : EIATTR_CUDA_API_VERSION
	.align		4
        /*0000*/ 	.byte	0x04, 0x37
        /*0002*/ 	.short	(.L_56 - .L_55)
.L_55:
        /*0004*/ 	.word	0x00000082


	//----- nvinfo : EIATTR_KPARAM_INFO
	.align		4
.L_56:
        /*0008*/ 	.byte	0x04, 0x17
        /*000a*/ 	.short	(.L_58 - .L_57)
.L_57:
        /*000c*/ 	.word	0x00000000
        /*0010*/ 	.short	0x0000
        /*0012*/ 	.short	0x0000
        /*0014*/ 	.byte	0x00, 0xf5, 0x21, 0x00


	//----- nvinfo : EIATTR_SPARSE_MMA_MASK
	.align		4
.L_58:
        /*0018*/ 	.byte	0x03, 0x50
        /*001a*/ 	.short	0x0000


	//----- nvinfo : EIATTR_MAXREG_COUNT
	.align		4
        /*001c*/ 	.byte	0x03, 0x1b
        /*001e*/ 	.short	0x00ff


	//----- nvinfo : EIATTR_MERCURY_ISA_VERSION
	.align		4
        /*0020*/ 	.byte	0x03, 0x5f
        /*0022*/ 	.short	0x0101


	//----- nvinfo : EIATTR_VRC_CTA_INIT_COUNT
	.align		4
        /*0024*/ 	.byte	0x02, 0x4a
	.zero		1
	.zero		1


	//----- nvinfo : EIATTR_EXIT_INSTR_OFFSETS
	.align		4
        /*0028*/ 	.byte	0x04, 0x1c
        /*002a*/ 	.short	(.L_60 - .L_59)


	//   ....[0]....
.L_59:
        /*002c*/ 	.word	0x00000060


	//   ....[1]....
        /*0030*/ 	.word	0x00000e80


	//----- nvinfo : EIATTR_CRS_STACK_SIZE
	.align		4
.L_60:
        /*0034*/ 	.byte	0x04, 0x1e
        /*0036*/ 	.short	(.L_62 - .L_61)
.L_61:
        /*0038*/ 	.word	0x00000000


	//----- nvinfo : EIATTR_CBANK_PARAM_SIZE
	.align		4
.L_62:
        /*003c*/ 	.byte	0x03, 0x19
        /*003e*/ 	.short	0x0008


	//----- nvinfo : EIATTR_PARAM_CBANK
	.align		4
        /*0040*/ 	.byte	0x04, 0x0a
        /*0042*/ 	.short	(.L_64 - .L_63)
	.align		4
.L_63:
        /*0044*/ 	.word	index@(.nv.constant0._Z18CalculatePotentialP4Body)
        /*0048*/ 	.short	0x0380
        /*004a*/ 	.short	0x0008


	//----- nvinfo : EIATTR_SW_WAR
	.align		4
.L_64:
        /*004c*/ 	.byte	0x04, 0x36
        /*004e*/ 	.short	(.L_66 - .L_65)
.L_65:
        /*0050*/ 	.word	0x00000008
.L_66:


//--------------------- .nv.info._Z9DeriveAccP4Body --------------------------
	.section	.nv.info._Z9DeriveAccP4Body,"",@"SHT_CUDA_INFO"
	.sectionflags	@""
	.align	4


	//----- nvinfo : EIATTR_CUDA_API_VERSION
	.align		4
        /*0000*/ 	.byte	0x04, 0x37
        /*0002*/ 	.short	(.L_68 - .L_67)
.L_67:
        /*0004*/ 	.word	0x00000082


	//----- nvinfo : EIATTR_KPARAM_INFO
	.align		4
.L_68:
        /*0008*/ 	.byte	0x04, 0x17
        /*000a*/ 	.short	(.L_70 - .L_69)
.L_69:
        /*000c*/ 	.word	0x00000000
        /*0010*/ 	.short	0x0000
        /*0012*/ 	.short	0x0000
        /*0014*/ 	.byte	0x00, 0xf5, 0x21, 0x00


	//----- nvinfo : EIATTR_SPARSE_MMA_MASK
	.align		4
.L_70:
        /*0018*/ 	.byte	0x03, 0x50
        /*001a*/ 	.short	0x0000


	//----- nvinfo : EIATTR_MAXREG_COUNT
	.align		4
        /*001c*/ 	.byte	0x03, 0x1b
        /*001e*/ 	.short	0x00ff


	//----- nvinfo : EIATTR_MERCURY_ISA_VERSION
	.align		4
        /*0020*/ 	.byte	0x03, 0x5f
        /*0022*/ 	.short	0x0101


	//----- nvinfo : EIATTR_VRC_CTA_INIT_COUNT
	.align		4
        /*0024*/ 	.byte	0x02, 0x4a
	.zero		1
	.zero		1


	//----- nvinfo : EIATTR_EXIT_INSTR_OFFSETS
	.align		4
        /*0028*/ 	.byte	0x04, 0x1c
        /*002a*/ 	.short	(.L_72 - .L_71)


	//   ....[0]....
.L_71:
        /*002c*/ 	.word	0x00000060


	//   ....[1]....
        /*0030*/ 	.word	0x00001310


	//----- nvinfo : EIATTR_CRS_STACK_SIZE
	.align		4
.L_72:
        /*0034*/ 	.byte	0x04, 0x1e
        /*0036*/ 	.short	(.L_74 - .L_73)
.L_73:
        /*0038*/ 	.word	0x00000000


	//----- nvinfo : EIATTR_CBANK_PARAM_SIZE
	.align		4
.L_74:
        /*003c*/ 	.byte	0x03, 0x19
        /*003e*/ 	.short	0x0008


	//----- nvinfo : EIATTR_PARAM_CBANK
	.align		4
        /*0040*/ 	.byte	0x04, 0x0a
        /*0042*/ 	.short	(.L_76 - .L_75)
	.align		4
.L_75:
        /*0044*/ 	.word	index@(.nv.constant0._Z9DeriveAccP4Body)
        /*0048*/ 	.short	0x0380
        /*004a*/ 	.short	0x0008


	//----- nvinfo : EIATTR_SW_WAR
	.align		4
.L_76:
        /*004c*/ 	.byte	0x04, 0x36
        /*004e*/ 	.short	(.L_78 - .L_77)
.L_77:
        /*0050*/ 	.word	0x00000008
.L_78:


//--------------------- .nv.info._Z18UpdateVelocityHalfP4Body --------------------------
	.section	.nv.info._Z18UpdateVelocityHalfP4Body,"",@"SHT_CUDA_INFO"
	.sectionflags	@""
	.align	4


	//----- nvinfo : EIATTR_CUDA_API_VERSION
	.align		4
        /*0000*/ 	.byte	0x04, 0x37
        /*0002*/ 	.short	(.L_80 - .L_79)
.L_79:
        /*0004*/ 	.word	0x00000082


	//----- nvinfo : EIATTR_KPARAM_INFO
	.align		4
.L_80:
        /*0008*/ 	.byte	0x04, 0x17
        /*000a*/ 	.short	(.L_82 - .L_81)
.L_81:
        /*000c*/ 	.word	0x00000000
        /*0010*/ 	.short	0x0000
        /*0012*/ 	.short	0x0000
        /*0014*/ 	.byte	0x00, 0xf5, 0x21, 0x00


	//----- nvinfo : EIATTR_SPARSE_MMA_MASK
	.align		4
.L_82:
        /*0018*/ 	.byte	0x03, 0x50
        /*001a*/ 	.short	0x0000


	//----- nvinfo : EIATTR_MAXREG_COUNT
	.align		4
        /*001c*/ 	.byte	0x03, 0x1b
        /*001e*/ 	.short	0x00ff


	//----- nvinfo : EIATTR_MERCURY_ISA_VERSION
	.align		4
        /*0020*/ 	.byte	0x03, 0x5f
        /*0022*/ 	.short	0x0101


	//----- nvinfo : EIATTR_VRC_CTA_INIT_COUNT
	.align		4
        /*0024*/ 	.byte	0x02, 0x4a
	.zero		1
	.zero		1


	//----- nvinfo : EIATTR_EXIT_INSTR_OFFSETS
	.align		4
        /*0028*/ 	.byte	0x04, 0x1c
        /*002a*/ 	.short	(.L_84 - .L_83)


	//   ....[0]....
.L_83:
        /*002c*/ 	.word	0x00000060


	//   ....[1]....
        /*0030*/ 	.word	0x00000190


	//----- nvinfo : EIATTR_CBANK_PARAM_SIZE
	.align		4
.L_84:
        /*0034*/ 	.byte	0x03, 0x19
        /*0036*/ 	.short	0x0008


	//----- nvinfo : EIATTR_PARAM_CBANK
	.align		4
        /*0038*/ 	.byte	0x04, 0x0a
        /*003a*/ 	.short	(.L_86 - .L_85)
	.align		4
.L_85:
        /*003c*/ 	.word	index@(.nv.constant0._Z18UpdateVelocityHalfP4Body)
        /*0040*/ 	.short	0x0380
        /*0042*/ 	.short	0x0008


	//----- nvinfo : EIATTR_SW_WAR
	.align		4
.L_86:
        /*0044*/ 	.byte	0x04, 0x36
        /*0046*/ 	.short	(.L_88 - .L_87)
.L_87:
        /*0048*/ 	.word	0x00000008
.L_88:


//--------------------- .nv.info._Z14UpdatePositionP4Body --------------------------
	.section	.nv.info._Z14UpdatePositionP4Body,"",@"SHT_CUDA_INFO"
	.sectionflags	@""
	.align	4


	//----- nvinfo : EIATTR_CUDA_API_VERSION
	.align		4
        /*0000*/ 	.byte	0x04, 0x37
        /*0002*/ 	.short	(.L_90 - .L_89)
.L_89:
        /*0004*/ 	.word	0x00000082


	//----- nvinfo : EIATTR_KPARAM_INFO
	.align		4
.L_90:
        /*0008*/ 	.byte	0x04, 0x17
        /*000a*/ 	.short	(.L_92 - .L_91)
.L_91:
        /*000c*/ 	.word	0x00000000
        /*0010*/ 	.short	0x0000
        /*0012*/ 	.short	0x0000
        /*0014*/ 	.byte	0x00, 0xf5, 0x21, 0x00


	//----- nvinfo : EIATTR_SPARSE_MMA_MASK
	.align		4
.L_92:
        /*0018*/ 	.byte	0x03, 0x50
        /*001a*/ 	.short	0x0000


	//----- nvinfo : EIATTR_MAXREG_COUNT
	.align		4
        /*001c*/ 	.byte	0x03, 0x1b
        /*001e*/ 	.short	0x00ff


	//----- nvinfo : EIATTR_MERCURY_ISA_VERSION
	.align		4
        /*0020*/ 	.byte	0x03, 0x5f
        /*0022*/ 	.short	0x0101


	//----- nvinfo : EIATTR_VRC_CTA_INIT_COUNT
	.align		4
        /*0024*/ 	.byte	0x02, 0x4a
	.zero		1
	.zero		1


	//----- nvinfo : EIATTR_EXIT_INSTR_OFFSETS
	.align		4
        /*0028*/ 	.byte	0x04, 0x1c
        /*002a*/ 	.short	(.L_94 - .L_93)


	//   ....[0]....
.L_93:
        /*002c*/ 	.word	0x00000060


	//   ....[1]....
        /*0030*/ 	.word	0x00000160


	//----- nvinfo : EIATTR_CBANK_PARAM_SIZE
	.align		4
.L_94:
        /*0034*/ 	.byte	0x03, 0x19
        /*0036*/ 	.short	0x0008


	//----- nvinfo : EIATTR_PARAM_CBANK
	.align		4
        /*0038*/ 	.byte	0x04, 0x0a
        /*003a*/ 	.short	(.L_96 - .L_95)
	.align		4
.L_95:
        /*003c*/ 	.word	index@(.nv.constant0._Z14UpdatePositionP4Body)
        /*0040*/ 	.short	0x0380
        /*0042*/ 	.short	0x0008


	//----- nvinfo : EIATTR_SW_WAR
	.align		4
.L_96:
        /*0044*/ 	.byte	0x04, 0x36
        /*0046*/ 	.short	(.L_98 - .L_97)
.L_97:
        /*0048*/ 	.word	0x00000008
.L_98:


//--------------------- .nv.callgraph             --------------------------
	.section	.nv.callgraph,"",@"SHT_CUDA_CALLGRAPH"
	.align	4
	.sectionentsize	8
	.align		4
        /*0000*/ 	.word	0x00000000
	.align		4
        /*0004*/ 	.word	0xffffffff
	.align		4
        /*0008*/ 	.word	0x00000000
	.align		4
        /*000c*/ 	.word	0xfffffffe
	.align		4
        /*0010*/ 	.word	0x00000000
	.align		4
        /*0014*/ 	.word	0xfffffffd
	.align		4
        /*0018*/ 	.word	0x00000000
	.align		4
        /*001c*/ 	.word	0xfffffffc


//--------------------- .nv.constant4             --------------------------
	.section	.nv.constant4,"a",@progbits
	.align	8
	.align		8
.nv.constant4:
        /*0000*/ 	.dword	kDeltaT
	.align		8
        /*0008*/ 	.dword	kGravitationalConstant
	.align		8
        /*0010*/ 	.dword	kEpsilon


//--------------------- .text._Z16CalculateKineticP4Body --------------------------
	.section	.text._Z16CalculateKineticP4Body,"ax",@progbits
	.align	128
        .global         _Z16CalculateKineticP4Body
        .type           _Z16CalculateKineticP4Body,@function
        .size           _Z16CalculateKineticP4Body,(.L_x_97 - _Z16CalculateKineticP4Body)
        .other          _Z16CalculateKineticP4Body,@"STO_CUDA_ENTRY STV_DEFAULT"
_Z16CalculateKineticP4Body:
.text._Z16CalculateKineticP4Body:
[----:B------:R-:W-:Y:S01]  /*0000*/  LDC R1, c[0x0][0x37c] ;  /* 0x0000df00ff017b82 */ /* 0x000fe20000000800 */
[----:B------:R-:W0:Y:S07]  /*0010*/  S2R R5, SR_TID.X ;  /* 0x0000000000057919 */ /* 0x000e2e0000002100 */
[----:B------:R-:W0:Y:S08]  /*0020*/  S2UR UR4, SR_CTAID.X ;  /* 0x00000000000479c3 */ /* 0x000e300000002500 */
[----:B------:R-:W0:Y:S02]  /*0030*/  LDC R0, c[0x0][0x360] ;  /* 0x0000d800ff007b82 */ /* 0x000e240000000800 */
[----:B0-----:R-:W-:-:S05]  /*0040*/  IMAD R5, R0, UR4, R5 ;  /* 0x0000000400057c24 */ /* 0x001fca000f8e0205 */
[----:B------:R-:W-:-:S13]  /*0050*/  ISETP.GT.AND P0, PT, R5, 0x1869f, PT ;  /* 0x0001869f0500780c */ /* 0x000fda0003f04270 */
[----:B------:R-:W-:Y:S05]  /*0060*/  @P0 EXIT ;  /* 0x000000000000094d */ /* 0x000fea0003800000 */
[----:B------:R-:W0:Y:S01]  /*0070*/  LDC.64 R2, c[0x0][0x380] ;  /* 0x0000e000ff027b82 */ /* 0x000e220000000a00 */
[----:B------:R-:W1:Y:S01]  /*0080*/  LDCU.64 UR4, c[0x0][0x358] ;  /* 0x00006b00ff0477ac */ /* 0x000e620008000a00 */
[----:B0-----:R-:W-:-:S05]  /*0090*/  IMAD.WIDE R2, R5, 0x30, R2 ;  /* 0x0000003005027825 */ /* 0x001fca00078e0202 */
[----:B-1----:R-:W2:Y:S04]  /*00a0*/  LDG.E R5, desc[UR4][R2.64+0x10] ;  /* 0x0000100402057981 */ /* 0x002ea8000c1e1900 */
[----:B------:R-:W3:Y:S04]  /*00b0*/  LDG.E R4, desc[UR4][R2.64+0xc] ;  /* 0x00000c0402047981 */ /* 0x000ee8000c1e1900 */
[----:B------:R-:W4:Y:S04]  /*00c0*/  LDG.E R7, desc[UR4][R2.64+0x14] ;  /* 0x0000140402077981 */ /* 0x000f28000c1e1900 */
[----:B------:R-:W5:Y:S01]  /*00d0*/  LDG.E R0, desc[UR4][R2.64+0x24] ;  /* 0x0000240402007981 */ /* 0x000f62000c1e1900 */
[----:B------:R-:W-:Y:S01]  /*00e0*/  BSSY.RECONVERGENT B0, `(.L_x_0) ;  /* 0x0000012000007945 */ /* 0x000fe20003800200 */
[----:B--2---:R-:W-:-:S04]  /*00f0*/  FMUL R5, R5, R5 ;  /* 0x0000000505057220 */ /* 0x004fc80000400000 */
[----:B---3--:R-:W-:-:S04]  /*0100*/  FFMA R6, R4, R4, R5 ;  /* 0x0000000404067223 */ /* 0x008fc80000000005 */
[----:B----4-:R-:W-:-:S05]  /*0110*/  FFMA R6, R7, R7, R6 ;  /* 0x0000000707067223 */ /* 0x010fca0000000006 */
[----:B------:R-:W-:Y:S01]  /*0120*/  IADD3 R8, PT, PT, R6, -0xd000000, RZ ;  /* 0xf300000006087810 */ /* 0x000fe20007ffe0ff */
[----:B-----5:R-:W0:Y:S03]  /*0130*/  F2F.F64.F32 R4, R0 ;  /* 0x0000000000047310 */ /* 0x020e260000201800 */
[----:B------:R-:W-:-:S05]  /*0140*/  ISETP.GT.U32.AND P0, PT, R8, 0x727fffff, PT ;  /* 0x727fffff0800780c */ /* 0x000fca0003f04070 */
[----:B------:R1:W2:Y:S01]  /*0150*/  MUFU.RSQ R7, R6 ;  /* 0x0000000600077308 */ /* 0x0002a20000001400 */
[----:B0-----:R-:W-:-:S07]  /*0160*/  DMUL R4, R4, 0.5 ;  /* 0x3fe0000004047828 */ /* 0x001fce0000000000 */
[----:B------:R-:W-:Y:S05]  /*0170*/  @!P0 BRA `(.L_x_1) ;  /* 0x0000000000108947 */ /* 0x000fea0003800000 */
[----:B------:R-:W-:-:S07]  /*0180*/  MOV R11, 0x1a0 ;  /* 0x000001a0000b7802 */ /* 0x000fce0000000f00 */
[----:B-12---:R-:W-:Y:S05]  /*0190*/  CALL.REL.NOINC `($__internal_0_$__cuda_sm20_sqrt_rn_f32_slowpath) ;  /* 0x0000000000347944 */ /* 0x006fea0003c00000 */
[----:B------:R-:W-:Y:S01]  /*01a0*/  MOV R6, R0 ;  /* 0x0000000000067202 */ /* 0x000fe20000000f00 */
[----:B------:R-:W-:Y:S06]  /*01b0*/  BRA `(.L_x_2) ;  /* 0x0000000000107947 */ /* 0x000fec0003800000 */
.L_x_1:
[----:B--2---:R-:W-:Y:S01]  /*01c0*/  FMUL.FTZ R9, R6, R7 ;  /* 0x0000000706097220 */ /* 0x004fe20000410000 */
[----:B------:R-:W-:-:S03]  /*01d0*/  FMUL.FTZ R7, R7, 0.5 ;  /* 0x3f00000007077820 */ /* 0x000fc60000410000 */
[----:B-1----:R-:W-:-:S04]  /*01e0*/  FFMA R6, -R9, R9, R6 ;  /* 0x0000000909067223 */ /* 0x002fc80000000106 */
[----:B------:R-:W-:-:S07]  /*01f0*/  FFMA R6, R6, R7, R9 ;  /* 0x0000000706067223 */ /* 0x000fce0000000009 */
.L_x_2:
[----:B------:R-:W-:Y:S05]  /*0200*/  BSYNC.RECONVERGENT B0 ;  /* 0x0000000000007941 */ /* 0x000fea0003800200 */
.L_x_0:
[----:B------:R-:W0:Y:S02]  /*0210*/  F2F.F64.F32 R6, R6 ;  /* 0x0000000600067310 */ /* 0x000e240000201800 */
[----:B0-----:R-:W-:-:S08]  /*0220*/  DMUL R4, R4, R6 ;  /* 0x0000000604047228 */ /* 0x001fd00000000000 */
[----:B------:R-:W-:-:S10]  /*0230*/  DMUL R4, R6, R4 ;  /* 0x0000000406047228 */ /* 0x000fd40000000000 */
[----:B------:R-:W0:Y:S02]  /*0240*/  F2F.F32.F64 R5, R4 ;  /* 0x0000000400057310 */ /* 0x000e240000301000 */
[----:B0-----:R-:W-:Y:S01]  /*0250*/  STG.E desc[UR4][R2.64+0x2c], R5 ;  /* 0x00002c0502007986 */ /* 0x001fe2000c101904 */
[----:B------:R-:W-:Y:S05]  /*0260*/  EXIT ;  /* 0x000000000000794d */ /* 0x000fea0003800000 */
        .weak           $__internal_0_$__cuda_sm20_sqrt_rn_f32_slowpath
        .type           $__internal_0_$__cuda_sm20_sqrt_rn_f32_slowpath,@function
        .size           $__internal_0_$__cuda_sm20_sqrt_rn_f32_slowpath,(.L_x_97 - $__internal_0_$__cuda_sm20_sqrt_rn_f32_slowpath)
$__internal_0_$__cuda_sm20_sqrt_rn_f32_slowpath:
[----:B------:R-:W-:-:S13]  /*0270*/  LOP3.LUT P0, RZ, R6, 0x7fffffff, RZ, 0xc0, !PT ;  /* 0x7fffffff06ff7812 */ /* 0x000fda000780c0ff */
[----:B------:R-:W-:Y:S05]  /*0280*/  @!P0 BRA `(.L_x_3) ;  /* 0x0000000000448947 */ /* 0x000fea0003800000 */
[----:B------:R-:W-:Y:S02]  /*0290*/  FSETP.GEU.FTZ.AND P0, PT, R6, RZ, PT ;  /* 0x000000ff0600720b */ /* 0x000fe40003f1e000 */
[----:B------:R-:W-:-:S11]  /*02a0*/  MOV R0, R6 ;  /* 0x0000000600007202 */ /* 0x000fd60000000f00 */
[----:B------:R-:W-:Y:S01]  /*02b0*/  @!P0 MOV R6, 0x7fffffff ;  /* 0x7fffffff00068802 */ /* 0x000fe20000000f00 */
[----:B------:R-:W-:Y:S06]  /*02c0*/  @!P0 BRA `(.L_x_3) ;  /* 0x0000000000348947 */ /* 0x000fec0003800000 */
[----:B------:R-:W-:-:S13]  /*02d0*/  FSETP.GTU.FTZ.AND P0, PT, |R0|, +INF , PT ;  /* 0x7f8000000000780b */ /* 0x000fda0003f1c200 */
[----:B------:R-:W-:Y:S01]  /*02e0*/  @P0 FADD.FTZ R6, R0, 1 ;  /* 0x3f80000000060421 */ /* 0x000fe20000010000 */
[----:B------:R-:W-:Y:S06]  /*02f0*/  @P0 BRA `(.L_x_3) ;  /* 0x0000000000280947 */ /* 0x000fec0003800000 */
[----:B------:R-:W-:-:S13]  /*0300*/  FSETP.NEU.FTZ.AND P0, PT, |R0|, +INF , PT ;  /* 0x7f8000000000780b */ /* 0x000fda0003f1d200 */
[----:B------:R-:W-:-:S04]  /*0310*/  @P0 FFMA R7, R0, 1.84467440737095516160e+19, RZ ;  /* 0x5f80000000070823 */ /* 0x000fc800000000ff */
[----:B------:R-:W0:Y:S02]  /*0320*/  @P0 MUFU.RSQ R6, R7 ;  /* 0x0000000700060308 */ /* 0x000e240000001400 */
[----:B0-----:R-:W-:Y:S01]  /*0330*/  @P0 FMUL.FTZ R8, R7, R6 ;  /* 0x0000000607080220 */ /* 0x001fe20000410000 */
[----:B------:R-:W-:Y:S01]  /*0340*/  @P0 FMUL.FTZ R10, R6, 0.5 ;  /* 0x3f000000060a0820 */ /* 0x000fe20000410000 */
[----:B------:R-:W-:Y:S02]  /*0350*/  @!P0 MOV R6, R0 ;  /* 0x0000000000068202 */ /* 0x000fe40000000f00 */
[----:B------:R-:W-:-:S04]  /*0360*/  @P0 FADD.FTZ R9, -R8, -RZ ;  /* 0x800000ff08090221 */ /* 0x000fc80000010100 */
[----:B------:R-:W-:-:S04]  /*0370*/  @P0 FFMA R9, R8, R9, R7 ;  /* 0x0000000908090223 */ /* 0x000fc80000000007 */
[----:B------:R-:W-:-:S04]  /*0380*/  @P0 FFMA R9, R9, R10, R8 ;  /* 0x0000000a09090223 */ /* 0x000fc80000000008 */
[----:B------:R-:W-:-:S07]  /*0390*/  @P0 FMUL.FTZ R6, R9, 2.3283064365386962891e-10 ;  /* 0x2f80000009060820 */ /* 0x000fce0000410000 */
.L_x_3:
[----:B------:R-:W-:Y:S01]  /*03a0*/  HFMA2 R7, -RZ, RZ, 0, 0 ;  /* 0x00000000ff077431 */ /* 0x000fe200000001ff */
[----:B------:R-:W-:Y:S02]  /*03b0*/  MOV R0, R6 ;  /* 0x0000000600007202 */ /* 0x000fe40000000f00 */
[----:B------:R-:W-:-:S04]  /*03c0*/  MOV R6, R11 ;  /* 0x0000000b00067202 */ /* 0x000fc80000000f00 */
[----:B------:R-:W-:Y:S05]  /*03d0*/  RET.REL.NODEC R6 `(_Z16CalculateKineticP4Body) ;  /* 0xfffffffc06087950 */ /* 0x000fea0003c3ffff */
.L_x_4:
[----:B------:R-:W-:-:S00]  /*03e0*/  BRA `(.L_x_4) ;  /* 0xfffffffc00fc7947 */ /* 0x000fc0000383ffff */
[----:B------:R-:W-:-:S00]  /*03f0*/  NOP ;  /* 0x0000000000007918 */ /* 0x000fc00000000000 */
        /* <DEDUP_REMOVED lines=8> */
.L_x_97:


//--------------------- .text._Z18CalculatePotentialP4Body --------------------------
	.section	.text._Z18CalculatePotentialP4Body,"ax",@progbits
	.align	128
        .global         _Z18CalculatePotentialP4Body
        .type           _Z18CalculatePotentialP4Body,@function
        .size           _Z18CalculatePotentialP4Body,(.L_x_99 - _Z18CalculatePotentialP4Body)
        .other          _Z18CalculatePotentialP4Body,@"STO_CUDA_ENTRY STV_DEFAULT"
_Z18CalculatePotentialP4Body:
.text._Z18CalculatePotentialP4Body:
        /* <DEDUP_REMOVED lines=9> */
[----:B------:R-:W-:Y:S01]  /*0090*/  HFMA2 R11, -RZ, RZ, 0, 0 ;  /* 0x00000000ff0b7431 */ /* 0x000fe200000001ff */
[C---:B------:R-:W-:Y:S01]  /*00a0*/  IADD3 R9, PT, PT, -R8.reuse, RZ, RZ ;  /* 0x000000ff08097210 */ /* 0x040fe20007ffe1ff */
[----:B------:R-:W2:Y:S02]  /*00b0*/  LDCU.64 UR4, c[0x0][0x380] ;  /* 0x00007000ff0477ac */ /* 0x000ea40008000a00 */
[----:B--2---:R-:W-:Y:S01]  /*00c0*/  UIADD3 UR4, UP0, UPT, UR4, 0x60, URZ ;  /* 0x0000006004047890 */ /* 0x004fe2000ff1e0ff */
[----:B0-----:R-:W-:-:S03]  /*00d0*/  IMAD.WIDE R6, R8, 0x30, R6 ;  /* 0x0000003008067825 */ /* 0x001fc600078e0206 */
[----:B------:R-:W-:Y:S02]  /*00e0*/  UIADD3.X UR5, UPT, UPT, URZ, UR5, URZ, UP0, !UPT ;  /* 0x00000005ff057290 */ /* 0x000fe400087fe4ff */
[----:B-1----:R0:W-:Y:S01]  /*00f0*/  STG.E desc[UR6][R6.64+0x28], RZ ;  /* 0x000028ff06007986 */ /* 0x0021e2000c101906 */
[----:B------:R-:W-:Y:S01]  /*0100*/  MOV R4, UR4 ;  /* 0x0000000400047c02 */ /* 0x000fe20008000f00 */
[----:B------:R-:W-:Y:S02]  /*0110*/  UMOV UR4, URZ ;  /* 0x000000ff00047c82 */ /* 0x000fe40008000000 */
[----:B------:R-:W-:-:S07]  /*0120*/  MOV R5, UR5 ;  /* 0x0000000500057c02 */ /* 0x000fce0008000f00 */
.L_x_33:
[----:B------:R-:W-:Y:S01]  /*0130*/  ISETP.NE.AND P0, PT, R9, RZ, PT ;  /* 0x000000ff0900720c */ /* 0x000fe20003f05270 */
[----:B------:R-:W-:-:S12]  /*0140*/  BSSY.RECONVERGENT B0, `(.L_x_5) ;  /* 0x0000031000007945 */ /* 0x000fd80003800200 */
[----:B-1234-:R-:W-:Y:S05]  /*0150*/  @!P0 BRA `(.L_x_6) ;  /* 0x0000000000bc8947 */ /* 0x01efea0003800000 */
[----:B------:R-:W2:Y:S04]  /*0160*/  LDG.E R10, desc[UR6][R4.64+-0x5c] ;  /* 0xffffa406040a7981 */ /* 0x000ea8000c1e1900 */
[----:B------:R-:W2:Y:S04]  /*0170*/  LDG.E R15, desc[UR6][R6.64+0x4] ;  /* 0x00000406060f7981 */ /* 0x000ea8000c1e1900 */
[----:B------:R-:W3:Y:S04]  /*0180*/  LDG.E R2, desc[UR6][R4.64+-0x60] ;  /* 0xffffa00604027981 */ /* 0x000ee8000c1e1900 */
[----:B------:R-:W3:Y:S04]  /*0190*/  LDG.E R13, desc[UR6][R6.64] ;  /* 0x00000006060d7981 */ /* 0x000ee8000c1e1900 */
[----:B------:R-:W4:Y:S04]  /*01a0*/  LDG.E R12, desc[UR6][R4.64+-0x58] ;  /* 0xffffa806040c7981 */ /* 0x000f28000c1e1900 */
[----:B------:R-:W4:Y:S04]  /*01b0*/  LDG.E R17, desc[UR6][R6.64+0x8] ;  /* 0x0000080606117981 */ /* 0x000f28000c1e1900 */
[----:B------:R-:W5:Y:S04]  /*01c0*/  LDG.E R0, desc[UR6][R6.64+0x24] ;  /* 0x0000240606007981 */ /* 0x000f68000c1e1900 */
[----:B------:R-:W5:Y:S01]  /*01d0*/  LDG.E R3, desc[UR6][R4.64+-0x3c] ;  /* 0xffffc40604037981 */ /* 0x000f62000c1e1900 */
[----:B------:R-:W-:Y:S01]  /*01e0*/  BSSY.RECONVERGENT B1, `(.L_x_7) ;  /* 0x0000017000017945 */ /* 0x000fe20003800200 */
[----:B--2---:R-:W-:Y:S01]  /*01f0*/  FADD R10, R10, -R15 ;  /* 0x8000000f0a0a7221 */ /* 0x004fe20000000000 */
[----:B---3--:R-:W-:-:S03]  /*0200*/  FADD R2, R2, -R13 ;  /* 0x8000000d02027221 */ /* 0x008fc60000000000 */
[----:B------:R-:W-:-:S04]  /*0210*/  FMUL R13, R10, R10 ;  /* 0x0000000a0a0d7220 */ /* 0x000fc80000400000 */
[----:B------:R-:W-:Y:S01]  /*0220*/  FFMA R13, R2, R2, R13 ;  /* 0x00000002020d7223 */ /* 0x000fe2000000000d */
[----:B----4-:R-:W-:-:S04]  /*0230*/  FADD R12, R12, -R17 ;  /* 0x800000110c0c7221 */ /* 0x010fc80000000000 */
[----:B------:R-:W-:Y:S01]  /*0240*/  FFMA R13, R12, R12, R13 ;  /* 0x0000000c0c0d7223 */ /* 0x000fe2000000000d */
[----:B-----5:R-:W-:-:S03]  /*0250*/  FMUL R0, R0, -6.6743000015634379452e-11 ;  /* 0xae92c4f800007820 */ /* 0x020fc60000400000 */
[----:B------:R-:W-:Y:S01]  /*0260*/  FADD R12, RZ, R13 ;  /* 0x0000000dff0c7221 */ /* 0x000fe20000000000 */
[----:B------:R-:W-:-:S03]  /*0270*/  FMUL R0, R0, R3 ;  /* 0x0000000300007220 */ /* 0x000fc60000400000 */
[----:B------:R1:W2:Y:S01]  /*0280*/  MUFU.RSQ R13, R12 ;  /* 0x0000000c000d7308 */ /* 0x0002a20000001400 */
[----:B------:R-:W-:-:S04]  /*0290*/  IADD3 R2, PT, PT, R12, -0xd000000, RZ ;  /* 0xf30000000c027810 */ /* 0x000fc80007ffe0ff */
[----:B------:R-:W-:-:S13]  /*02a0*/  ISETP.GT.U32.AND P0, PT, R2, 0x727fffff, PT ;  /* 0x727fffff0200780c */ /* 0x000fda0003f04070 */
[----:B-12---:R-:W-:Y:S05]  /*02b0*/  @!P0 BRA `(.L_x_8) ;  /* 0x0000000000148947 */ /* 0x006fea0003800000 */
[----:B------:R-:W-:Y:S02]  /*02c0*/  MOV R2, R12 ;  /* 0x0000000c00027202 */ /* 0x000fe40000000f00 */
[----:B------:R-:W-:-:S07]  /*02d0*/  MOV R15, 0x2f0 ;  /* 0x000002f0000f7802 */ /* 0x000fce0000000f00 */
[----:B0-----:R-:W-:Y:S05]  /*02e0*/  CALL.REL.NOINC `($__internal_1_$__cuda_sm20_sqrt_rn_f32_slowpath) ;  /* 0x0000000800e87944 */ /* 0x001fea0003c00000 */
[----:B------:R-:W-:Y:S01]  /*02f0*/  IMAD.MOV.U32 R3, RZ, RZ, R10 ;  /* 0x000000ffff037224 */ /* 0x000fe200078e000a */
[----:B------:R-:W-:Y:S06]  /*0300*/  BRA `(.L_x_9) ;  /* 0x0000000000107947 */ /* 0x000fec0003800000 */
.L_x_8:
[----:B------:R-:W-:Y:S01]  /*0310*/  FMUL.FTZ R3, R12, R13 ;  /* 0x0000000d0c037220 */ /* 0x000fe20000410000 */
[----:B------:R-:W-:-:S03]  /*0320*/  FMUL.FTZ R10, R13, 0.5 ;  /* 0x3f0000000d0a7820 */ /* 0x000fc60000410000 */
[----:B------:R-:W-:-:S04]  /*0330*/  FFMA R2, -R3, R3, R12 ;  /* 0x0000000303027223 */ /* 0x000fc8000000010c */
[----:B------:R-:W-:-:S07]  /*0340*/  FFMA R3, R2, R10, R3 ;  /* 0x0000000a02037223 */ /* 0x000fce0000000003 */
.L_x_9:
[----:B------:R-:W-:Y:S05]  /*0350*/  BSYNC.RECONVERGENT B1 ;  /* 0x0000000000017941 */ /* 0x000fea0003800200 */
.L_x_7:
[----:B------:R-:W1:Y:S01]  /*0360*/  MUFU.RCP R2, R3 ;  /* 0x0000000300027308 */ /* 0x000e620000001000 */
[----:B------:R-:W-:Y:S07]  /*0370*/  BSSY.RECONVERGENT B1, `(.L_x_10) ;  /* 0x000000b000017945 */ /* 0x000fee0003800200 */
[----:B------:R-:W2:Y:S01]  /*0380*/  FCHK P0, R0, R3 ;  /* 0x0000000300007302 */ /* 0x000ea20000000000 */
[----:B-1----:R-:W-:-:S04]  /*0390*/  FFMA R13, R2, -R3, 1 ;  /* 0x3f800000020d7423 */ /* 0x002fc80000000803 */
[----:B------:R-:W-:-:S04]  /*03a0*/  FFMA R13, R2, R13, R2 ;  /* 0x0000000d020d7223 */ /* 0x000fc80000000002 */
[----:B------:R-:W-:-:S04]  /*03b0*/  FFMA R2, R0, R13, RZ ;  /* 0x0000000d00027223 */ /* 0x000fc800000000ff */
[----:B------:R-:W-:-:S04]  /*03c0*/  FFMA R10, R2, -R3, R0 ;  /* 0x80000003020a7223 */ /* 0x000fc80000000000 */
[----:B------:R-:W-:Y:S01]  /*03d0*/  FFMA R2, R13, R10, R2 ;  /* 0x0000000a0d027223 */ /* 0x000fe20000000002 */
[----:B--2---:R-:W-:Y:S06]  /*03e0*/  @!P0 BRA `(.L_x_11) ;  /* 0x00000000000c8947 */ /* 0x004fec0003800000 */
[----:B------:R-:W-:-:S07]  /*03f0*/  MOV R2, 0x410 ;  /* 0x0000041000027802 */ /* 0x000fce0000000f00 */
[----:B0-----:R-:W-:Y:S05]  /*0400*/  CALL.REL.NOINC `($__internal_2_$__cuda_sm3x_div_rn_noftz_f32_slowpath) ;  /* 0x0000000800fc7944 */ /* 0x001fea0003c00000 */
[----:B------:R-:W-:-:S07]  /*0410*/  MOV R2, R0 ;  /* 0x0000000000027202 */ /* 0x000fce0000000f00 */
.L_x_11:
[----:B------:R-:W-:Y:S05]  /*0420*/  BSYNC.RECONVERGENT B1 ;  /* 0x0000000000017941 */ /* 0x000fea0003800200 */
.L_x_10:
[----:B------:R-:W-:-:S05]  /*0430*/  FADD R11, R11, R2 ;  /* 0x000000020b0b7221 */ /* 0x000fca0000000000 */
[----:B------:R1:W-:Y:S02]  /*0440*/  STG.E desc[UR6][R6.64+0x28], R11 ;  /* 0x0000280b06007986 */ /* 0x0003e4000c101906 */
.L_x_6:
[----:B------:R-:W-:Y:S05]  /*0450*/  BSYNC.RECONVERGENT B0 ;  /* 0x0000000000007941 */ /* 0x000fea0003800200 */
.L_x_5:
[----:B------:R-:W-:Y:S01]  /*0460*/  UIADD3 UR5, UPT, UPT, UR4, 0x1, URZ ;  /* 0x0000000104057890 */ /* 0x000fe2000fffe0ff */
[----:B------:R-:W-:Y:S05]  /*0470*/  BSSY.RECONVERGENT B0, `(.L_x_12) ;  /* 0x0000032000007945 */ /* 0x000fea0003800200 */
[----:B------:R-:W-:-:S13]  /*0480*/  ISETP.NE.AND P0, PT, R8, UR5, PT ;  /* 0x0000000508007c0c */ /* 0x000fda000bf05270 */
[----:B------:R-:W-:Y:S05]  /*0490*/  @!P0 BRA `(.L_x_13) ;  /* 0x0000000000bc8947 */ /* 0x000fea0003800000 */
        /* <DEDUP_REMOVED lines=18> */
[----:B------:R2:W3:Y:S01]  /*05c0*/  MUFU.RSQ R13, R12 ;  /* 0x0000000c000d7308 */ /* 0x0004e20000001400 */
[----:B------:R-:W-:-:S04]  /*05d0*/  IADD3 R2, PT, PT, R12, -0xd000000, RZ ;  /* 0xf30000000c027810 */ /* 0x000fc80007ffe0ff */
[----:B------:R-:W-:-:S13]  /*05e0*/  ISETP.GT.U32.AND P0, PT, R2, 0x727fffff, PT ;  /* 0x727fffff0200780c */ /* 0x000fda0003f04070 */
[----:B--23--:R-:W-:Y:S05]  /*05f0*/  @!P0 BRA `(.L_x_15) ;  /* 0x0000000000148947 */ /* 0x00cfea0003800000 */
[----:B------:R-:W-:Y:S02]  /*0600*/  MOV R2, R12 ;  /* 0x0000000c00027202 */ /* 0x000fe40000000f00 */
[----:B------:R-:W-:-:S07]  /*0610*/  MOV R15, 0x630 ;  /* 0x00000630000f7802 */ /* 0x000fce0000000f00 */
[----:B01----:R-:W-:Y:S05]  /*0620*/  CALL.REL.NOINC `($__internal_1_$__cuda_sm20_sqrt_rn_f32_slowpath) ;  /* 0x0000000800187944 */ /* 0x003fea0003c00000 */
[----:B------:R-:W-:Y:S01]  /*0630*/  MOV R3, R10 ;  /* 0x0000000a00037202 */ /* 0x000fe20000000f00 */
[----:B------:R-:W-:Y:S06]  /*0640*/  BRA `(.L_x_16) ;  /* 0x0000000000107947 */ /* 0x000fec0003800000 */
.L_x_15:
[----:B------:R-:W-:Y:S01]  /*0650*/  FMUL.FTZ R3, R12, R13 ;  /* 0x0000000d0c037220 */ /* 0x000fe20000410000 */
[----:B------:R-:W-:-:S03]  /*0660*/  FMUL.FTZ R10, R13, 0.5 ;  /* 0x3f0000000d0a7820 */ /* 0x000fc60000410000 */
[----:B------:R-:W-:-:S04]  /*0670*/  FFMA R2, -R3, R3, R12 ;  /* 0x0000000303027223 */ /* 0x000fc8000000010c */
[----:B------:R-:W-:-:S07]  /*0680*/  FFMA R3, R2, R10, R3 ;  /* 0x0000000a02037223 */ /* 0x000fce0000000003 */
.L_x_16:
[----:B------:R-:W-:Y:S05]  /*0690*/  BSYNC.RECONVERGENT B1 ;  /* 0x0000000000017941 */ /* 0x000fea0003800200 */
.L_x_14:
[----:B------:R-:W2:Y:S01]  /*06a0*/  MUFU.RCP R2, R3 ;  /* 0x0000000300027308 */ /* 0x000ea20000001000 */
[----:B------:R-:W-:Y:S07]  /*06b0*/  BSSY.RECONVERGENT B1, `(.L_x_17) ;  /* 0x000000b000017945 */ /* 0x000fee0003800200 */
[----:B------:R-:W3:Y:S01]  /*06c0*/  FCHK P0, R0, R3 ;  /* 0x0000000300007302 */ /* 0x000ee20000000000 */
[----:B--2---:R-:W-:-:S04]  /*06d0*/  FFMA R13, R2, -R3, 1 ;  /* 0x3f800000020d7423 */ /* 0x004fc80000000803 */
[----:B------:R-:W-:-:S04]  /*06e0*/  FFMA R13, R2, R13, R2 ;  /* 0x0000000d020d7223 */ /* 0x000fc80000000002 */
[----:B------:R-:W-:-:S04]  /*06f0*/  FFMA R2, R0, R13, RZ ;  /* 0x0000000d00027223 */ /* 0x000fc800000000ff */
[----:B------:R-:W-:-:S04]  /*0700*/  FFMA R10, R2, -R3, R0 ;  /* 0x80000003020a7223 */ /* 0x000fc80000000000 */
[----:B------:R-:W-:Y:S01]  /*0710*/  FFMA R2, R13, R10, R2 ;  /* 0x0000000a0d027223 */ /* 0x000fe20000000002 */
[----:B---3--:R-:W-:Y:S06]  /*0720*/  @!P0 BRA `(.L_x_18) ;  /* 0x00000000000c8947 */ /* 0x008fec0003800000 */
[----:B------:R-:W-:-:S07]  /*0730*/  MOV R2, 0x750 ;  /* 0x0000075000027802 */ /* 0x000fce0000000f00 */
[----:B01----:R-:W-:Y:S05]  /*0740*/  CALL.REL.NOINC `($__internal_2_$__cuda_sm3x_div_rn_noftz_f32_slowpath) ;  /* 0x00000008002c7944 */ /* 0x003fea0003c00000 */
[----:B------:R-:W-:-:S07]  /*0750*/  MOV R2, R0 ;  /* 0x0000000000027202 */ /* 0x000fce0000000f00 */
.L_x_18:
[----:B------:R-:W-:Y:S05]  /*0760*/  BSYNC.RECONVERGENT B1 ;  /* 0x0000000000017941 */ /* 0x000fea0003800200 */
.L_x_17:
[----:B-1----:R-:W-:-:S05]  /*0770*/  FADD R11, R11, R2 ;  /* 0x000000020b0b7221 */ /* 0x002fca0000000000 */
[----:B------:R2:W-:Y:S02]  /*0780*/  STG.E desc[UR6][R6.64+0x28], R11 ;  /* 0x0000280b06007986 */ /* 0x0005e4000c101906 */
.L_x_13:
[----:B------:R-:W-:Y:S05]  /*0790*/  BSYNC.RECONVERGENT B0 ;  /* 0x0000000000007941 */ /* 0x000fea0003800200 */
.L_x_12:
[----:B------:R-:W-:Y:S01]  /*07a0*/  UIADD3 UR5, UPT, UPT, UR4, 0x2, URZ ;  /* 0x0000000204057890 */ /* 0x000fe2000fffe0ff */
[----:B------:R-:W-:Y:S05]  /*07b0*/  BSSY.RECONVERGENT B0, `(.L_x_19) ;  /* 0x0000032000007945 */ /* 0x000fea0003800200 */
[----:B------:R-:W-:-:S13]  /*07c0*/  ISETP.NE.AND P0, PT, R8, UR5, PT ;  /* 0x0000000508007c0c */ /* 0x000fda000bf05270 */
[----:B------:R-:W-:Y:S05]  /*07d0*/  @!P0 BRA `(.L_x_20) ;  /* 0x0000000000bc8947 */ /* 0x000fea0003800000 */
[----:B------:R-:W3:Y:S04]  /*07e0*/  LDG.E R10, desc[UR6][R4.64+0x4] ;  /* 0x00000406040a7981 */ /* 0x000ee8000c1e1900 */
[----:B------:R-:W3:Y:S04]  /*07f0*/  LDG.E R15, desc[UR6][R6.64+0x4] ;  /* 0x00000406060f7981 */ /* 0x000ee8000c1e1900 */
[----:B------:R-:W4:Y:S04]  /*0800*/  LDG.E R2, desc[UR6][R4.64] ;  /* 0x0000000604027981 */ /* 0x000f28000c1e1900 */
[----:B------:R-:W4:Y:S04]  /*0810*/  LDG.E R13, desc[UR6][R6.64] ;  /* 0x00000006060d7981 */ /* 0x000f28000c1e1900 */
[----:B------:R-:W5:Y:S04]  /*0820*/  LDG.E R12, desc[UR6][R4.64+0x8] ;  /* 0x00000806040c7981 */ /* 0x000f68000c1e1900 */
[----:B------:R-:W5:Y:S04]  /*0830*/  LDG.E R17, desc[UR6][R6.64+0x8] ;  /* 0x0000080606117981 */ /* 0x000f68000c1e1900 */
[----:B------:R-:W2:Y:S04]  /*0840*/  LDG.E R0, desc[UR6][R6.64+0x24] ;  /* 0x0000240606007981 */ /* 0x000ea8000c1e1900 */
[----:B------:R-:W2:Y:S01]  /*0850*/  LDG.E R3, desc[UR6][R4.64+0x24] ;  /* 0x0000240604037981 */ /* 0x000ea2000c1e1900 */
[----:B------:R-:W-:Y:S01]  /*0860*/  BSSY.RECONVERGENT B1, `(.L_x_21) ;  /* 0x0000017000017945 */ /* 0x000fe20003800200 */
[----:B---3--:R-:W-:Y:S01]  /*0870*/  FADD R10, R10, -R15 ;  /* 0x8000000f0a0a7221 */ /* 0x008fe20000000000 */
[----:B----4-:R-:W-:-:S03]  /*0880*/  FADD R2, R2, -R13 ;  /* 0x8000000d02027221 */ /* 0x010fc60000000000 */
[----:B------:R-:W-:-:S04]  /*0890*/  FMUL R13, R10, R10 ;  /* 0x0000000a0a0d7220 */ /* 0x000fc80000400000 */
[----:B------:R-:W-:Y:S01]  /*08a0*/  FFMA R13, R2, R2, R13 ;  /* 0x00000002020d7223 */ /* 0x000fe2000000000d */
[----:B-----5:R-:W-:-:S04]  /*08b0*/  FADD R12, R12, -R17 ;  /* 0x800000110c0c7221 */ /* 0x020fc80000000000 */
[----:B------:R-:W-:Y:S01]  /*08c0*/  FFMA R13, R12, R12, R13 ;  /* 0x0000000c0c0d7223 */ /* 0x000fe2000000000d */
[----:B--2---:R-:W-:-:S03]  /*08d0*/  FMUL R0, R0, -6.6743000015634379452e-11 ;  /* 0xae92c4f800007820 */ /* 0x004fc60000400000 */
[----:B------:R-:W-:Y:S01]  /*08e0*/  FADD R12, RZ, R13 ;  /* 0x0000000dff0c7221 */ /* 0x000fe20000000000 */
[----:B------:R-:W-:-:S03]  /*08f0*/  FMUL R0, R0, R3 ;  /* 0x0000000300007220 */ /* 0x000fc60000400000 */
[----:B------:R-:W-:Y:S01]  /*0900*/  VIADD R2, R12, 0xf3000000 ;  /* 0xf30000000c027836 */ /* 0x000fe20000000000 */
[----:B------:R2:W3:Y:S04]  /*0910*/  MUFU.RSQ R13, R12 ;  /* 0x0000000c000d7308 */ /* 0x0004e80000001400 */
[----:B------:R-:W-:-:S13]  /*0920*/  ISETP.GT.U32.AND P0, PT, R2, 0x727fffff, PT ;  /* 0x727fffff0200780c */ /* 0x000fda0003f04070 */
[----:B--23--:R-:W-:Y:S05]  /*0930*/  @!P0 BRA `(.L_x_22) ;  /* 0x0000000000148947 */ /* 0x00cfea0003800000 */
[----:B------:R-:W-:Y:S02]  /*0940*/  MOV R2, R12 ;  /* 0x0000000c00027202 */ /* 0x000fe40000000f00 */
[----:B------:R-:W-:-:S07]  /*0950*/  MOV R15, 0x970 ;  /* 0x00000970000f7802 */ /* 0x000fce0000000f00 */
[----:B01----:R-:W-:Y:S05]  /*0960*/  CALL.REL.NOINC `($__internal_1_$__cuda_sm20_sqrt_rn_f32_slowpath) ;  /* 0x0000000400487944 */ /* 0x003fea0003c00000 */
[----:B------:R-:W-:Y:S01]  /*0970*/  MOV R3, R10 ;  /* 0x0000000a00037202 */ /* 0x000fe20000000f00 */
[----:B------:R-:W-:Y:S06]  /*0980*/  BRA `(.L_x_23) ;  /* 0x0000000000107947 */ /* 0x000fec0003800000 */
.L_x_22:
[----:B------:R-:W-:Y:S01]  /*0990*/  FMUL.FTZ R3, R12, R13 ;  /* 0x0000000d0c037220 */ /* 0x000fe20000410000 */
[----:B------:R-:W-:-:S03]  /*09a0*/  FMUL.FTZ R10, R13, 0.5 ;  /* 0x3f0000000d0a7820 */ /* 0x000fc60000410000 */
[----:B------:R-:W-:-:S04]  /*09b0*/  FFMA R2, -R3, R3, R12 ;  /* 0x0000000303027223 */ /* 0x000fc8000000010c */
[----:B------:R-:W-:-:S07]  /*09c0*/  FFMA R3, R2, R10, R3 ;  /* 0x0000000a02037223 */ /* 0x000fce0000000003 */
.L_x_23:
[----:B------:R-:W-:Y:S05]  /*09d0*/  BSYNC.RECONVERGENT B1 ;  /* 0x0000000000017941 */ /* 0x000fea0003800200 */
.L_x_21:
        /* <DEDUP_REMOVED lines=12> */
.L_x_25:
[----:B------:R-:W-:Y:S05]  /*0aa0*/  BSYNC.RECONVERGENT B1 ;  /* 0x0000000000017941 */ /* 0x000fea0003800200 */
.L_x_24:
[----:B-1----:R-:W-:-:S05]  /*0ab0*/  FADD R11, R11, R2 ;  /* 0x000000020b0b7221 */ /* 0x002fca0000000000 */
[----:B------:R3:W-:Y:S02]  /*0ac0*/  STG.E desc[UR6][R6.64+0x28], R11 ;  /* 0x0000280b06007986 */ /* 0x0007e4000c101906 */
.L_x_20:
[----:B------:R-:W-:Y:S05]  /*0ad0*/  BSYNC.RECONVERGENT B0 ;  /* 0x0000000000007941 */ /* 0x000fea0003800200 */
.L_x_19:
[----:B------:R-:W-:Y:S01]  /*0ae0*/  UIADD3 UR5, UPT, UPT, UR4, 0x3, URZ ;  /* 0x0000000304057890 */ /* 0x000fe2000fffe0ff */
[----:B------:R-:W-:Y:S05]  /*0af0*/  BSSY.RECONVERGENT B0, `(.L_x_26) ;  /* 0x0000032000007945 */ /* 0x000fea0003800200 */
[----:B------:R-:W-:-:S13]  /*0b00*/  ISETP.NE.AND P0, PT, R8, UR5, PT ;  /* 0x0000000508007c0c */ /* 0x000fda000bf05270 */
[----:B------:R-:W-:Y:S05]  /*0b10*/  @!P0 BRA `(.L_x_27) ;  /* 0x0000000000bc8947 */ /* 0x000fea0003800000 */
[----:B------:R-:W4:Y:S04]  /*0b20*/  LDG.E R10, desc[UR6][R4.64+0x34] ;  /* 0x00003406040a7981 */ /* 0x000f28000c1e1900 */
[----:B------:R-:W4:Y:S04]  /*0b30*/  LDG.E R15, desc[UR6][R6.64+0x4] ;  /* 0x00000406060f7981 */ /* 0x000f28000c1e1900 */
[----:B------:R-:W5:Y:S04]  /*0b40*/  LDG.E R2, desc[UR6][R4.64+0x30] ;  /* 0x0000300604027981 */ /* 0x000f68000c1e1900 */
[----:B------:R-:W5:Y:S04]  /*0b50*/  LDG.E R13, desc[UR6][R6.64] ;  /* 0x00000006060d7981 */ /* 0x000f68000c1e1900 */
[----:B------:R-:W2:Y:S04]  /*0b60*/  LDG.E R12, desc[UR6][R4.64+0x38] ;  /* 0x00003806040c7981 */ /* 0x000ea8000c1e1900 */
[----:B------:R-:W2:Y:S04]  /*0b70*/  LDG.E R17, desc[UR6][R6.64+0x8] ;  /* 0x0000080606117981 */ /* 0x000ea8000c1e1900 */
[----:B------:R-:W3:Y:S04]  /*0b80*/  LDG.E R0, desc[UR6][R6.64+0x24] ;  /* 0x0000240606007981 */ /* 0x000ee8000c1e1900 */
[----:B------:R-:W3:Y:S01]  /*0b90*/  LDG.E R3, desc[UR6][R4.64+0x54] ;  /* 0x0000540604037981 */ /* 0x000ee2000c1e1900 */
[----:B------:R-:W-:Y:S01]  /*0ba0*/  BSSY.RECONVERGENT B1, `(.L_x_28) ;  /* 0x0000017000017945 */ /* 0x000fe20003800200 */
[----:B----4-:R-:W-:Y:S01]  /*0bb0*/  FADD R10, R10, -R15 ;  /* 0x8000000f0a0a7221 */ /* 0x010fe20000000000 */
[----:B-----5:R-:W-:-:S03]  /*0bc0*/  FADD R2, R2, -R13 ;  /* 0x8000000d02027221 */ /* 0x020fc60000000000 */
[----:B------:R-:W-:-:S04]  /*0bd0*/  FMUL R13, R10, R10 ;  /* 0x0000000a0a0d7220 */ /* 0x000fc80000400000 */
[----:B------:R-:W-:Y:S01]  /*0be0*/  FFMA R13, R2, R2, R13 ;  /* 0x00000002020d7223 */ /* 0x000fe2000000000d */
[----:B--2---:R-:W-:-:S04]  /*0bf0*/  FADD R12, R12, -R17 ;  /* 0x800000110c0c7221 */ /* 0x004fc80000000000 */
[----:B------:R-:W-:Y:S01]  /*0c00*/  FFMA R13, R12, R12, R13 ;  /* 0x0000000c0c0d7223 */ /* 0x000fe2000000000d */
[----:B---3--:R-:W-:-:S03]  /*0c10*/  FMUL R0, R0, -6.6743000015634379452e-11 ;  /* 0xae92c4f800007820 */ /* 0x008fc60000400000 */
        /* <DEDUP_REMOVED lines=9> */
[----:B------:R-:W-:Y:S01]  /*0cb0*/  IMAD.MOV.U32 R3, RZ, RZ, R10 ;  /* 0x000000ffff037224 */ /* 0x000fe200078e000a */
[----:B------:R-:W-:Y:S06]  /*0cc0*/  BRA `(.L_x_30) ;  /* 0x0000000000107947 */ /* 0x000fec0003800000 */
.L_x_29:
[----:B------:R-:W-:Y:S01]  /*0cd0*/  FMUL.FTZ R3, R12, R13 ;  /* 0x0000000d0c037220 */ /* 0x000fe20000410000 */
[----:B------:R-:W-:-:S03]  /*0ce0*/  FMUL.FTZ R10, R13, 0.5 ;  /* 0x3f0000000d0a7820 */ /* 0x000fc60000410000 */
[----:B------:R-:W-:-:S04]  /*0cf0*/  FFMA R2, -R3, R3, R12 ;  /* 0x0000000303027223 */ /* 0x000fc8000000010c */
[----:B------:R-:W-:-:S07]  /*0d00*/  FFMA R3, R2, R10, R3 ;  /* 0x0000000a02037223 */ /* 0x000fce0000000003 */
.L_x_30:
[----:B------:R-:W-:Y:S05]  /*0d10*/  BSYNC.RECONVERGENT B1 ;  /* 0x0000000000017941 */ /* 0x000fea0003800200 */
.L_x_28:
        /* <DEDUP_REMOVED lines=12> */
.L_x_32:
[----:B------:R-:W-:Y:S05]  /*0de0*/  BSYNC.RECONVERGENT B1 ;  /* 0x0000000000017941 */ /* 0x000fea0003800200 */
.L_x_31:
[----:B-1----:R-:W-:-:S05]  /*0df0*/  FADD R11, R11, R2 ;  /* 0x000000020b0b7221 */ /* 0x002fca0000000000 */
[----:B------:R4:W-:Y:S02]  /*0e00*/  STG.E desc[UR6][R6.64+0x28], R11 ;  /* 0x0000280b06007986 */ /* 0x0009e4000c101906 */
.L_x_27:
[----:B------:R-:W-:Y:S05]  /*0e10*/  BSYNC.RECONVERGENT B0 ;  /* 0x0000000000007941 */ /* 0x000fea0003800200 */
.L_x_26:
[----:B------:R-:W-:Y:S01]  /*0e20*/  UIADD3 UR4, UPT, UPT, UR4, 0x4, URZ ;  /* 0x0000000404047890 */ /* 0x000fe2000fffe0ff */
[----:B------:R-:W-:Y:S02]  /*0e30*/  IADD3 R4, P0, PT, R4, 0xc0, RZ ;  /* 0x000000c004047810 */ /* 0x000fe40007f1e0ff */
[----:B------:R-:W-:Y:S01]  /*0e40*/  IADD3 R9, PT, PT, R9, 0x4, RZ ;  /* 0x0000000409097810 */ /* 0x000fe20007ffe0ff */
[----:B------:R-:W-:Y:S01]  /*0e50*/  UISETP.NE.AND UP0, UPT, UR4, 0x186a0, UPT ;  /* 0x000186a00400788c */ /* 0x000fe2000bf05270 */
[----:B------:R-:W-:-:S08]  /*0e60*/  IADD3.X R5, PT, PT, RZ, R5, RZ, P0, !PT ;  /* 0x00000005ff057210 */ /* 0x000fd000007fe4ff */
[----:B------:R-:W-:Y:S05]  /*0e70*/  BRA.U UP0, `(.L_x_33) ;  /* 0xfffffff100ac7547 */ /* 0x000fea000b83ffff */
[----:B------:R-:W-:Y:S05]  /*0e80*/  EXIT ;  /* 0x000000000000794d */ /* 0x000fea0003800000 */
        .weak           $__internal_1_$__cuda_sm20_sqrt_rn_f32_slowpath
        .type           $__internal_1_$__cuda_sm20_sqrt_rn_f32_slowpath,@function
        .size           $__internal_1_$__cuda_sm20_sqrt_rn_f32_slowpath,($__internal_2_$__cuda_sm3x_div_rn_noftz_f32_slowpath - $__internal_1_$__cuda_sm20_sqrt_rn_f32_slowpath)
$__internal_1_$__cuda_sm20_sqrt_rn_f32_slowpath:
[----:B------:R-:W-:-:S13]  /*0e90*/  LOP3.LUT P0, RZ, R2, 0x7fffffff, RZ, 0xc0, !PT ;  /* 0x7fffffff02ff7812 */ /* 0x000fda000780c0ff */
[----:B------:R-:W-:Y:S01]  /*0ea0*/  @!P0 MOV R3, R2 ;  /* 0x0000000200038202 */ /* 0x000fe20000000f00 */
[----:B------:R-:W-:Y:S06]  /*0eb0*/  @!P0 BRA `(.L_x_34) ;  /* 0x0000000000408947 */ /* 0x000fec0003800000 */
[----:B------:R-:W-:-:S13]  /*0ec0*/  FSETP.GEU.FTZ.AND P0, PT, R2, RZ, PT ;  /* 0x000000ff0200720b */ /* 0x000fda0003f1e000 */
        /* <DEDUP_REMOVED lines=10> */
[----:B------:R-:W-:Y:S02]  /*0f70*/  @!P0 IMAD.MOV.U32 R3, RZ, RZ, R2 ;  /* 0x000000ffff038224 */ /* 0x000fe400078e0002 */
[----:B------:R-:W-:-:S04]  /*0f80*/  @P0 FADD.FTZ R12, -R13, -RZ ;  /* 0x800000ff0d0c0221 */ /* 0x000fc80000010100 */
[----:B------:R-:W-:-:S04]  /*0f90*/  @P0 FFMA R12, R13, R12, R10 ;  /* 0x0000000c0d0c0223 */ /* 0x000fc8000000000a */
[----:B------:R-:W-:-:S04]  /*0fa0*/  @P0 FFMA R12, R12, R14, R13 ;  /* 0x0000000e0c0c0223 */ /* 0x000fc8000000000d */
[----:B------:R-:W-:-:S07]  /*0fb0*/  @P0 FMUL.FTZ R3, R12, 2.3283064365386962891e-10 ;  /* 0x2f8000000c030820 */ /* 0x000fce0000410000 */
.L_x_34:
[----:B------:R-:W-:Y:S01]  /*0fc0*/  MOV R10, R3 ;  /* 0x00000003000a7202 */ /* 0x000fe20000000f00 */
[----:B------:R-:W-:Y:S01]  /*0fd0*/  HFMA2 R3, -RZ, RZ, 0, 0 ;  /* 0x00000000ff037431 */ /* 0x000fe200000001ff */
[----:B------:R-:W-:-:S04]  /*0fe0*/  MOV R2, R15 ;  /* 0x0000000f00027202 */ /* 0x000fc80000000f00 */
[----:B------:R-:W-:Y:S05]  /*0ff0*/  RET.REL.NODEC R2 `(_Z18CalculatePotentialP4Body) ;  /* 0xfffffff002007950 */ /* 0x000fea0003c3ffff */
        .weak           $__internal_2_$__cuda_sm3x_div_rn_noftz_f32_slowpath
        .type           $__internal_2_$__cuda_sm3x_div_rn_noftz_f32_slowpath,@function
        .size           $__internal_2_$__cuda_sm3x_div_rn_noftz_f32_slowpath,(.L_x_99 - $__internal_2_$__cuda_sm3x_div_rn_noftz_f32_slowpath)
$__internal_2_$__cuda_sm3x_div_rn_noftz_f32_slowpath:
[----:B------:R-:W-:Y:S01]  /*1000*/  SHF.R.U32.HI R12, RZ, 0x17, R3 ;  /* 0x00000017ff0c7819 */ /* 0x000fe20000011603 */
[----:B------:R-:W-:Y:S01]  /*1010*/  BSSY.RECONVERGENT B2, `(.L_x_35) ;  /* 0x0000062000027945 */ /* 0x000fe20003800200 */
[----:B------:R-:W-:Y:S02]  /*1020*/  SHF.R.U32.HI R10, RZ, 0x17, R0 ;  /* 0x00000017ff0a7819 */ /* 0x000fe40000011600 */
[----:B------:R-:W-:Y:S02]  /*1030*/  LOP3.LUT R12, R12, 0xff, RZ, 0xc0, !PT ;  /* 0x000000ff0c0c7812 */ /* 0x000fe400078ec0ff */
[----:B------:R-:W-:Y:S02]  /*1040*/  LOP3.LUT R16, R10, 0xff, RZ, 0xc0, !PT ;  /* 0x000000ff0a107812 */ /* 0x000fe400078ec0ff */
[----:B------:R-:W-:Y:S02]  /*1050*/  IADD3 R14, PT, PT, R12, -0x1, RZ ;  /* 0xffffffff0c0e7810 */ /* 0x000fe40007ffe0ff */
[----:B------:R-:W-:-:S02]  /*1060*/  IADD3 R13, PT, PT, R16, -0x1, RZ ;  /* 0xffffffff100d7810 */ /* 0x000fc40007ffe0ff */
[----:B------:R-:W-:-:S04]  /*1070*/  ISETP.GT.U32.AND P0, PT, R14, 0xfd, PT ;  /* 0x000000fd0e00780c */ /* 0x000fc80003f04070 */
[----:B------:R-:W-:-:S13]  /*1080*/  ISETP.GT.U32.OR P0, PT, R13, 0xfd, P0 ;  /* 0x000000fd0d00780c */ /* 0x000fda0000704470 */
[----:B------:R-:W-:Y:S01]  /*1090*/  @!P0 IMAD.MOV.U32 R10, RZ, RZ, RZ ;  /* 0x000000ffff0a8224 */ /* 0x000fe200078e00ff */
[----:B------:R-:W-:Y:S06]  /*10a0*/  @!P0 BRA `(.L_x_36) ;  /* 0x00000000005c8947 */ /* 0x000fec0003800000 */
[----:B------:R-:W-:Y:S02]  /*10b0*/  FSETP.GTU.FTZ.AND P0, PT, |R0|, +INF , PT ;  /* 0x7f8000000000780b */ /* 0x000fe40003f1c200 */
[----:B------:R-:W-:-:S04]  /*10c0*/  FSETP.GTU.FTZ.AND P1, PT, |R3|, +INF , PT ;  /* 0x7f8000000300780b */ /* 0x000fc80003f3c200 */
[----:B------:R-:W-:-:S13]  /*10d0*/  PLOP3.LUT P0, PT, P0, P1, PT, 0xf8, 0x8f ;  /* 0x00000000008f781c */ /* 0x000fda0000703f70 */
[----:B------:R-:W-:Y:S05]  /*10e0*/  @P0 BRA `(.L_x_37) ;  /* 0x00000004004c0947 */ /* 0x000fea0003800000 */
[----:B------:R-:W-:-:S13]  /*10f0*/  LOP3.LUT P0, RZ, R3, 0x7fffffff, R0, 0xc8, !PT ;  /* 0x7fffffff03ff7812 */ /* 0x000fda000780c800 */
[----:B------:R-:W-:Y:S05]  /*1100*/  @!P0 BRA `(.L_x_38) ;  /* 0x00000004003c8947 */ /* 0x000fea0003800000 */
[C---:B------:R-:W-:Y:S02]  /*1110*/  FSETP.NEU.FTZ.AND P2, PT, |R0|.reuse, +INF , PT ;  /* 0x7f8000000000780b */ /* 0x040fe40003f5d200 */
[----:B------:R-:W-:Y:S02]  /*1120*/  FSETP.NEU.FTZ.AND P1, PT, |R3|, +INF , PT ;  /* 0x7f8000000300780b */ /* 0x000fe40003f3d200 */
[----:B------:R-:W-:-:S11]  /*1130*/  FSETP.NEU.FTZ.AND P0, PT, |R0|, +INF , PT ;  /* 0x7f8000000000780b */ /* 0x000fd60003f1d200 */
[----:B------:R-:W-:Y:S05]  /*1140*/  @!P1 BRA !P2, `(.L_x_38) ;  /* 0x00000004002c9947 */ /* 0x000fea0005000000 */
[----:B------:R-:W-:-:S04]  /*1150*/  LOP3.LUT P2, RZ, R0, 0x7fffffff, RZ, 0xc0, !PT ;  /* 0x7fffffff00ff7812 */ /* 0x000fc8000784c0ff */
[----:B------:R-:W-:-:S13]  /*1160*/  PLOP3.LUT P1, PT, P1, P2, PT, 0x2f, 0xf2 ;  /* 0x0000000000f2781c */ /* 0x000fda0000f24577 */
[----:B------:R-:W-:Y:S05]  /*1170*/  @P1 BRA `(.L_x_39) ;  /* 0x0000000400181947 */ /* 0x000fea0003800000 */
[----:B------:R-:W-:-:S04]  /*1180*/  LOP3.LUT P1, RZ, R3, 0x7fffffff, RZ, 0xc0, !PT ;  /* 0x7fffffff03ff7812 */ /* 0x000fc8000782c0ff */
[----:B------:R-:W-:-:S13]  /*1190*/  PLOP3.LUT P0, PT, P0, P1, PT, 0x2f, 0xf2 ;  /* 0x0000000000f2781c */ /* 0x000fda0000702577 */
[----:B------:R-:W-:Y:S05]  /*11a0*/  @P0 BRA `(.L_x_40) ;  /* 0x0000000400000947 */ /* 0x000fea0003800000 */
[----:B------:R-:W-:Y:S02]  /*11b0*/  ISETP.GE.AND P0, PT, R13, RZ, PT ;  /* 0x000000ff0d00720c */ /* 0x000fe40003f06270 */
[----:B------:R-:W-:-:S11]  /*11c0*/  ISETP.GE.AND P1, PT, R14, RZ, PT ;  /* 0x000000ff0e00720c */ /* 0x000fd60003f26270 */
[----:B------:R-:W-:Y:S01]  /*11d0*/  @P0 MOV R10, RZ ;  /* 0x000000ff000a0202 */ /* 0x000fe20000000f00 */
[----:B------:R-:W-:Y:S01]  /*11e0*/  @!P0 FFMA R0, R0, 1.84467440737095516160e+19, RZ ;  /* 0x5f80000000008823 */ /* 0x000fe200000000ff */
[----:B------:R-:W-:Y:S01]  /*11f0*/  @!P0 MOV R10, 0xffffffc0 ;  /* 0xffffffc0000a8802 */ /* 0x000fe20000000f00 */
[----:B------:R-:W-:-:S03]  /*1200*/  @!P1 FFMA R3, R3, 1.84467440737095516160e+19, RZ ;  /* 0x5f80000003039823 */ /* 0x000fc600000000ff */
[----:B------:R-:W-:-:S07]  /*1210*/  @!P1 IADD3 R10, PT, PT, R10, 0x40, RZ ;  /* 0x000000400a0a9810 */ /* 0x000fce0007ffe0ff */
.L_x_36:
[----:B------:R-:W-:Y:S01]  /*1220*/  LEA R14, R12, 0xc0800000, 0x17 ;  /* 0xc08000000c0e7811 */ /* 0x000fe200078eb8ff */
[----:B------:R-:W-:Y:S03]  /*1230*/  BSSY.RECONVERGENT B3, `(.L_x_41) ;  /* 0x0000036000037945 */ /* 0x000fe60003800200 */
[----:B------:R-:W-:Y:S02]  /*1240*/  IADD3 R14, PT, PT, -R14, R3, RZ ;  /* 0x000000030e0e7210 */ /* 0x000fe40007ffe1ff */
[----:B------:R-:W-:Y:S02]  /*1250*/  IADD3 R3, PT, PT, R16, -0x7f, RZ ;  /* 0xffffff8110037810 */ /* 0x000fe40007ffe0ff */
[----:B------:R-:W0:Y:S01]  /*1260*/  MUFU.RCP R13, R14 ;  /* 0x0000000e000d7308 */ /* 0x000e220000001000 */
[----:B------:R-:W-:Y:S02]  /*1270*/  FADD.FTZ R15, -R14, -RZ ;  /* 0x800000ff0e0f7221 */ /* 0x000fe40000010100 */
[----:B------:R-:W-:-:S02]  /*1280*/  IMAD R0, R3, -0x800000, R0 ;  /* 0xff80000003007824 */ /* 0x000fc400078e0200 */
[----:B0-----:R-:W-:-:S04]  /*1290*/  FFMA R16, R13, R15, 1 ;  /* 0x3f8000000d107423 */ /* 0x001fc8000000000f */
[----:B------:R-:W-:-:S04]  /*12a0*/  FFMA R18, R13, R16, R13 ;  /* 0x000000100d127223 */ /* 0x000fc8000000000d */
[----:B------:R-:W-:-:S04]  /*12b0*/  FFMA R13, R0, R18, RZ ;  /* 0x00000012000d7223 */ /* 0x000fc800000000ff */
[----:B------:R-:W-:-:S04]  /*12c0*/  FFMA R16, R15, R13, R0 ;  /* 0x0000000d0f107223 */ /* 0x000fc80000000000 */
[----:B------:R-:W-:Y:S01]  /*12d0*/  FFMA R17, R18, R16, R13 ;  /* 0x0000001012117223 */ /* 0x000fe2000000000d */
[----:B------:R-:W-:-:S03]  /*12e0*/  IADD3 R13, PT, PT, R3, 0x7f, -R12 ;  /* 0x0000007f030d7810 */ /* 0x000fc60007ffe80c */
[----:B------:R-:W-:Y:S01]  /*12f0*/  FFMA R16, R15, R17, R0 ;  /* 0x000000110f107223 */ /* 0x000fe20000000000 */
[----:B------:R-:W-:-:S03]  /*1300*/  IADD3 R13, PT, PT, R13, R10, RZ ;  /* 0x0000000a0d0d7210 */ /* 0x000fc60007ffe0ff */
[----:B------:R-:W-:-:S05]  /*1310*/  FFMA R0, R18, R16, R17 ;  /* 0x0000001012007223 */ /* 0x000fca0000000011 */
[----:B------:R-:W-:-:S04]  /*1320*/  SHF.R.U32.HI R3, RZ, 0x17, R0 ;  /* 0x00000017ff037819 */ /* 0x000fc80000011600 */
[----:B------:R-:W-:-:S05]  /*1330*/  LOP3.LUT R3, R3, 0xff, RZ, 0xc0, !PT ;  /* 0x000000ff03037812 */ /* 0x000fca00078ec0ff */
[----:B------:R-:W-:-:S05]  /*1340*/  IMAD.IADD R14, R3, 0x1, R13 ;  /* 0x00000001030e7824 */ /* 0x000fca00078e020d */
[----:B------:R-:W-:-:S04]  /*1350*/  IADD3 R3, PT, PT, R14, -0x1, RZ ;  /* 0xffffffff0e037810 */ /* 0x000fc80007ffe0ff */
[----:B------:R-:W-:-:S13]  /*1360*/  ISETP.GE.U32.AND P0, PT, R3, 0xfe, PT ;  /* 0x000000fe0300780c */ /* 0x000fda0003f06070 */
[----:B------:R-:W-:Y:S05]  /*1370*/  @!P0 BRA `(.L_x_42) ;  /* 0x0000000000808947 */ /* 0x000fea0003800000 */
[----:B------:R-:W-:-:S13]  /*1380*/  ISETP.GT.AND P0, PT, R14, 0xfe, PT ;  /* 0x000000fe0e00780c */ /* 0x000fda0003f04270 */
[----:B------:R-:W-:Y:S05]  /*1390*/  @P0 BRA `(.L_x_43) ;  /* 0x00000000006c0947 */ /* 0x000fea0003800000 */
[----:B------:R-:W-:-:S13]  /*13a0*/  ISETP.GE.AND P0, PT, R14, 0x1, PT ;  /* 0x000000010e00780c */ /* 0x000fda0003f06270 */
[----:B------:R-:W-:Y:S05]  /*13b0*/  @P0 BRA `(.L_x_44) ;  /* 0x0000000000740947 */ /* 0x000fea0003800000 */
[----:B------:R-:W-:Y:S02]  /*13c0*/  ISETP.GE.AND P0, PT, R14, -0x18, PT ;  /* 0xffffffe80e00780c */ /* 0x000fe40003f06270 */
[----:B------:R-:W-:-:S11]  /*13d0*/  LOP3.LUT R0, R0, 0x80000000, RZ, 0xc0, !PT ;  /* 0x8000000000007812 */ /* 0x000fd600078ec0ff */
[----:B------:R-:W-:Y:S05]  /*13e0*/  @!P0 BRA `(.L_x_44) ;  /* 0x0000000000688947 */ /* 0x000fea0003800000 */
[-CC-:B------:R-:W-:Y:S01]  /*13f0*/  FFMA.RZ R3, R18, R16.reuse, R17.reuse ;  /* 0x0000001012037223 */ /* 0x180fe2000000c011 */
[----:B------:R-:W-:Y:S01]  /*1400*/  IADD3 R13, PT, PT, R14, 0x20, RZ ;  /* 0x000000200e0d7810 */ /* 0x000fe20007ffe0ff */
[-CC-:B------:R-:W-:Y:S01]  /*1410*/  FFMA.RM R10, R18, R16.reuse, R17.reuse ;  /* 0x00000010120a7223 */ /* 0x180fe20000004011 */
[----:B------:R-:W-:Y:S02]  /*1420*/  ISETP.NE.AND P2, PT, R14, RZ, PT ;  /* 0x000000ff0e00720c */ /* 0x000fe40003f45270 */
[----:B------:R-:W-:Y:S01]  /*1430*/  LOP3.LUT R12, R3, 0x7fffff, RZ, 0xc0, !PT ;  /* 0x007fffff030c7812 */ /* 0x000fe200078ec0ff */
[----:B------:R-:W-:Y:S01]  /*1440*/  FFMA.RP R3, R18, R16, R17 ;  /* 0x0000001012037223 */ /* 0x000fe20000008011 */
[----:B------:R-:W-:Y:S02]  /*1450*/  ISETP.NE.AND P1, PT, R14, RZ, PT ;  /* 0x000000ff0e00720c */ /* 0x000fe40003f25270 */
[----:B------:R-:W-:Y:S02]  /*1460*/  LOP3.LUT R12, R12, 0x800000, RZ, 0xfc, !PT ;  /* 0x008000000c0c7812 */ /* 0x000fe400078efcff */
[----:B------:R-:W-:-:S02]  /*1470*/  IADD3 R14, PT, PT, -R14, RZ, RZ ;  /* 0x000000ff0e0e7210 */ /* 0x000fc40007ffe1ff */
[----:B------:R-:W-:Y:S02]  /*1480*/  SHF.L.U32 R13, R12, R13, RZ ;  /* 0x0000000d0c0d7219 */ /* 0x000fe400000006ff */
[----:B------:R-:W-:Y:S02]  /*1490*/  FSETP.NEU.FTZ.AND P0, PT, R3, R10, PT ;  /* 0x0000000a0300720b */ /* 0x000fe40003f1d000 */
[----:B------:R-:W-:Y:S02]  /*14a0*/  SEL R3, R14, RZ, P2 ;  /* 0x000000ff0e037207 */ /* 0x000fe40001000000 */
[----:B------:R-:W-:Y:S02]  /*14b0*/  ISETP.NE.AND P1, PT, R13, RZ, P1 ;  /* 0x000000ff0d00720c */ /* 0x000fe40000f25270 */
[----:B------:R-:W-:Y:S02]  /*14c0*/  SHF.R.U32.HI R3, RZ, R3, R12 ;  /* 0x00000003ff037219 */ /* 0x000fe4000001160c */
[----:B------:R-:W-:-:S02]  /*14d0*/  PLOP3.LUT P0, PT, P0, P1, PT, 0xf8, 0x8f ;  /* 0x00000000008f781c */ /* 0x000fc40000703f70 */
[----:B------:R-:W-:Y:S02]  /*14e0*/  SHF.R.U32.HI R13, RZ, 0x1, R3 ;  /* 0x00000001ff0d7819 */ /* 0x000fe40000011603 */
[----:B------:R-:W-:-:S04]  /*14f0*/  SEL R10, RZ, 0x1, !P0 ;  /* 0x00000001ff0a7807 */ /* 0x000fc80004000000 */
[----:B------:R-:W-:-:S04]  /*1500*/  LOP3.LUT R10, R10, 0x1, R13, 0xf8, !PT ;  /* 0x000000010a0a7812 */ /* 0x000fc800078ef80d */
[----:B------:R-:W-:-:S04]  /*1510*/  LOP3.LUT R10, R10, R3, RZ, 0xc0, !PT ;  /* 0x000000030a0a7212 */ /* 0x000fc800078ec0ff */
[----:B------:R-:W-:-:S04]  /*1520*/  IADD3 R13, PT, PT, R13, R10, RZ ;  /* 0x0000000a0d0d7210 */ /* 0x000fc80007ffe0ff */
[----:B------:R-:W-:Y:S01]  /*1530*/  LOP3.LUT R0, R13, R0, RZ, 0xfc, !PT ;  /* 0x000000000d007212 */ /* 0x000fe200078efcff */
[----:B------:R-:W-:Y:S06]  /*1540*/  BRA `(.L_x_44) ;  /* 0x0000000000107947 */ /* 0x000fec0003800000 */
.L_x_43:
[----:B------:R-:W-:-:S04]  /*1550*/  LOP3.LUT R0, R0, 0x80000000, RZ, 0xc0, !PT ;  /* 0x8000000000007812 */ /* 0x000fc800078ec0ff */
[----:B------:R-:W-:Y:S01]  /*1560*/  LOP3.LUT R0, R0, 0x7f800000, RZ, 0xfc, !PT ;  /* 0x7f80000000007812 */ /* 0x000fe200078efcff */
[----:B------:R-:W-:Y:S06]  /*1570*/  BRA `(.L_x_44) ;  /* 0x0000000000047947 */ /* 0x000fec0003800000 */
.L_x_42:
[----:B------:R-:W-:-:S07]  /*1580*/  LEA R0, R13, R0, 0x17 ;  /* 0x000000000d007211 */ /* 0x000fce00078eb8ff */
.L_x_44:
[----:B------:R-:W-:Y:S05]  /*1590*/  BSYNC.RECONVERGENT B3 ;  /* 0x0000000000037941 */ /* 0x000fea0003800200 */
.L_x_41:
[----:B------:R-:W-:Y:S05]  /*15a0*/  BRA `(.L_x_45) ;  /* 0x0000000000207947 */ /* 0x000fea0003800000 */
.L_x_40:
[----:B------:R-:W-:-:S04]  /*15b0*/  LOP3.LUT R0, R3, 0x80000000, R0, 0x48, !PT ;  /* 0x8000000003007812 */ /* 0x000fc800078e4800 */
[----:B------:R-:W-:Y:S01]  /*15c0*/  LOP3.LUT R0, R0, 0x7f800000, RZ, 0xfc, !PT ;  /* 0x7f80000000007812 */ /* 0x000fe200078efcff */
[----:B------:R-:W-:Y:S06]  /*15d0*/  BRA `(.L_x_45) ;  /* 0x0000000000147947 */ /* 0x000fec0003800000 */
.L_x_39:
[----:B------:R-:W-:Y:S01]  /*15e0*/  LOP3.LUT R0, R3, 0x80000000, R0, 0x48, !PT ;  /* 0x8000000003007812 */ /* 0x000fe200078e4800 */
[----:B------:R-:W-:Y:S06]  /*15f0*/  BRA `(.L_x_45) ;  /* 0x00000000000c7947 */ /* 0x000fec0003800000 */
.L_x_38:
[----:B------:R-:W0:Y:S01]  /*1600*/  MUFU.RSQ R0, -QNAN ;  /* 0xffc0000000007908 */ /* 0x000e220000001400 */
[----:B------:R-:W-:Y:S05]  /*1610*/  BRA `(.L_x_45) ;  /* 0x0000000000047947 */ /* 0x000fea0003800000 */
.L_x_37:
[----:B------:R-:W-:-:S07]  /*1620*/  FADD.FTZ R0, R0, R3 ;  /* 0x0000000300007221 */ /* 0x000fce0000010000 */
.L_x_45:
[----:B------:R-:W-:Y:S05]  /*1630*/  BSYNC.RECONVERGENT B2 ;  /* 0x0000000000027941 */ /* 0x000fea0003800200 */
.L_x_35:
[----:B------:R-:W-:-:S04]  /*1640*/  HFMA2 R3, -RZ, RZ, 0, 0 ;  /* 0x00000000ff037431 */ /* 0x000fc800000001ff */
[----:B0-----:R-:W-:Y:S05]  /*1650*/  RET.REL.NODEC R2 `(_Z18CalculatePotentialP4Body) ;  /* 0xffffffe802687950 */ /* 0x001fea0003c3ffff */
.L_x_46:
        /* <DEDUP_REMOVED lines=10> */
.L_x_99:


//--------------------- .text._Z9DeriveAccP4Body  --------------------------
	.section	.text._Z9DeriveAccP4Body,"ax",@progbits
	.align	128
        .global         _Z9DeriveAccP4Body
        .type           _Z9DeriveAccP4Body,@function
        .size           _Z9DeriveAccP4Body,(.L_x_101 - _Z9DeriveAccP4Body)
        .other          _Z9DeriveAccP4Body,@"STO_CUDA_ENTRY STV_DEFAULT"
_Z9DeriveAccP4Body:
.text._Z9DeriveAccP4Body:
        /* <DEDUP_REMOVED lines=10> */
[C---:B------:R-:W-:Y:S02]  /*00a0*/  IADD3 R9, PT, PT, -R10.reuse, RZ, RZ ;  /* 0x000000ff0a097210 */ /* 0x040fe40007ffe1ff */
[----:B------:R-:W-:Y:S01]  /*00b0*/  CS2R R6, SRZ ;  /* 0x0000000000067805 */ /* 0x000fe2000001ff00 */
[----:B------:R-:W2:Y:S02]  /*00c0*/  LDCU.64 UR4, c[0x0][0x380] ;  /* 0x00007000ff0477ac */ /* 0x000ea40008000a00 */
[----:B--2---:R-:W-:Y:S01]  /*00d0*/  UIADD3 UR4, UP0, UPT, UR4, 0x30, URZ ;  /* 0x0000003004047890 */ /* 0x004fe2000ff1e0ff */
[----:B0-----:R-:W-:-:S03]  /*00e0*/  IMAD.WIDE R12, R10, 0x30, R12 ;  /* 0x000000300a0c7825 */ /* 0x001fc600078e020c */
[----:B------:R-:W-:Y:S02]  /*00f0*/  UIADD3.X UR5, UPT, UPT, URZ, UR5, URZ, UP0, !UPT ;  /* 0x00000005ff057290 */ /* 0x000fe400087fe4ff */
[----:B-1----:R0:W-:Y:S01]  /*0100*/  STG.E desc[UR6][R12.64+0x18], RZ ;  /* 0x000018ff0c007986 */ /* 0x0021e2000c101906 */
[----:B------:R-:W-:Y:S01]  /*0110*/  MOV R14, UR4 ;  /* 0x00000004000e7c02 */ /* 0x000fe20008000f00 */
[----:B------:R-:W-:Y:S02]  /*0120*/  UMOV UR4, URZ ;  /* 0x000000ff00047c82 */ /* 0x000fe40008000000 */
[----:B------:R0:W-:Y:S01]  /*0130*/  STG.E desc[UR6][R12.64+0x1c], RZ ;  /* 0x00001cff0c007986 */ /* 0x0001e2000c101906 */
[----:B------:R-:W-:-:S03]  /*0140*/  MOV R15, UR5 ;  /* 0x00000005000f7c02 */ /* 0x000fc60008000f00 */
[----:B------:R0:W-:Y:S04]  /*0150*/  STG.E desc[UR6][R12.64+0x20], RZ ;  /* 0x000020ff0c007986 */ /* 0x0001e8000c101906 */
.L_x_81:
[----:B------:R-:W-:Y:S01]  /*0160*/  ISETP.NE.AND P0, PT, R9, RZ, PT ;  /* 0x000000ff0900720c */ /* 0x000fe20003f05270 */
[----:B------:R-:W-:-:S12]  /*0170*/  BSSY.RECONVERGENT B2, `(.L_x_47) ;  /* 0x0000088000027945 */ /* 0x000fd80003800200 */
[----:B-12---:R-:W-:Y:S05]  /*0180*/  @!P0 BRA `(.L_x_48) ;  /* 0x0000000800188947 */ /* 0x006fea0003800000 */
[----:B------:R-:W2:Y:S04]  /*0190*/  LDG.E R2, desc[UR6][R14.64+-0x2c] ;  /* 0xffffd4060e027981 */ /* 0x000ea8000c1e1900 */
[----:B------:R-:W2:Y:S04]  /*01a0*/  LDG.E R5, desc[UR6][R12.64+0x4] ;  /* 0x000004060c057981 */ /* 0x000ea8000c1e1900 */
[----:B------:R-:W3:Y:S04]  /*01b0*/  LDG.E R4, desc[UR6][R14.64+-0x30] ;  /* 0xffffd0060e047981 */ /* 0x000ee8000c1e1900 */
[----:B------:R-:W3:Y:S04]  /*01c0*/  LDG.E R3, desc[UR6][R12.64] ;  /* 0x000000060c037981 */ /* 0x000ee8000c1e1900 */
[----:B------:R-:W4:Y:S04]  /*01d0*/  LDG.E R0, desc[UR6][R14.64+-0x28] ;  /* 0xffffd8060e007981 */ /* 0x000f28000c1e1900 */
[----:B------:R-:W4:Y:S01]  /*01e0*/  LDG.E R11, desc[UR6][R12.64+0x8] ;  /* 0x000008060c0b7981 */ /* 0x000f22000c1e1900 */
[----:B------:R-:W-:Y:S01]  /*01f0*/  BSSY.RECONVERGENT B0, `(.L_x_49) ;  /* 0x0000014000007945 */ /* 0x000fe20003800200 */
[----:B--2---:R-:W-:-:S04]  /*0200*/  FADD R2, R2, -R5 ;  /* 0x8000000502027221 */ /* 0x004fc80000000000 */
[----:B------:R-:W-:Y:S01]  /*0210*/  FMUL R5, R2, R2 ;  /* 0x0000000202057220 */ /* 0x000fe20000400000 */
[----:B---3--:R-:W-:Y:S01]  /*0220*/  FADD R4, R4, -R3 ;  /* 0x8000000304047221 */ /* 0x008fe20000000000 */
[----:B----4-:R-:W-:-:S03]  /*0230*/  FADD R3, R0, -R11 ;  /* 0x8000000b00037221 */ /* 0x010fc60000000000 */
[----:B------:R-:W-:-:S04]  /*0240*/  FFMA R0, R4, R4, R5 ;  /* 0x0000000404007223 */ /* 0x000fc80000000005 */
[----:B------:R-:W-:-:S04]  /*0250*/  FFMA R0, R3, R3, R0 ;  /* 0x0000000303007223 */ /* 0x000fc80000000000 */
[----:B------:R-:W-:-:S04]  /*0260*/  FADD R16, RZ, R0 ;  /* 0x00000000ff107221 */ /* 0x000fc80000000000 */
[----:B------:R1:W2:Y:S01]  /*0270*/  MUFU.RSQ R5, R16 ;  /* 0x0000001000057308 */ /* 0x0002a20000001400 */
[----:B------:R-:W-:-:S04]  /*0280*/  IADD3 R0, PT, PT, R16, -0xd000000, RZ ;  /* 0xf300000010007810 */ /* 0x000fc80007ffe0ff */
[----:B------:R-:W-:-:S13]  /*0290*/  ISETP.GT.U32.AND P0, PT, R0, 0x727fffff, PT ;  /* 0x727fffff0000780c */ /* 0x000fda0003f04070 */
[----:B-12---:R-:W-:Y:S05]  /*02a0*/  @!P0 BRA `(.L_x_50) ;  /* 0x0000000000108947 */ /* 0x006fea0003800000 */
[----:B------:R-:W-:Y:S02]  /*02b0*/  MOV R0, R16 ;  /* 0x0000001000007202 */ /* 0x000fe40000000f00 */
[----:B------:R-:W-:-:S07]  /*02c0*/  MOV R19, 0x2e0 ;  /* 0x000002e000137802 */ /* 0x000fce0000000f00 */
[----:B0-----:R-:W-:Y:S05]  /*02d0*/  CALL.REL.NOINC `($__internal_3_$__cuda_sm20_sqrt_rn_f32_slowpath) ;  /* 0x0000001000107944 */ /* 0x001fea0003c00000 */
[----:B------:R-:W-:Y:S05]  /*02e0*/  BRA `(.L_x_51) ;  /* 0x0000000000107947 */ /* 0x000fea0003800000 */
.L_x_50:
[----:B------:R-:W-:Y:S01]  /*02f0*/  FMUL.FTZ R23, R16, R5 ;  /* 0x0000000510177220 */ /* 0x000fe20000410000 */
[----:B------:R-:W-:-:S03]  /*0300*/  FMUL.FTZ R5, R5, 0.5 ;  /* 0x3f00000005057820 */ /* 0x000fc60000410000 */
[----:B------:R-:W-:-:S04]  /*0310*/  FFMA R0, -R23, R23, R16 ;  /* 0x0000001717007223 */ /* 0x000fc80000000110 */
[----:B------:R-:W-:-:S07]  /*0320*/  FFMA R23, R0, R5, R23 ;  /* 0x0000000500177223 */ /* 0x000fce0000000017 */
.L_x_51:
[----:B------:R-:W-:Y:S05]  /*0330*/  BSYNC.RECONVERGENT B0 ;  /* 0x0000000000007941 */ /* 0x000fea0003800200 */
.L_x_49:
[----:B------:R-:W2:Y:S04]  /*0340*/  LDG.E R24, desc[UR6][R12.64+0x24] ;  /* 0x000024060c187981 */ /* 0x000ea8000c1e1900 */
[----:B------:R-:W3:Y:S01]  /*0350*/  LDG.E R0, desc[UR6][R14.64+-0xc] ;  /* 0xfffff4060e007981 */ /* 0x000ee2000c1e1900 */
[-C--:B------:R-:W-:Y:S01]  /*0360*/  FMUL R16, R23, R23.reuse ;  /* 0x0000001717107220 */ /* 0x080fe20000400000 */
[----:B------:R-:W-:Y:S01]  /*0370*/  FMUL R5, R4, 6.6743000015634379452e-11 ;  /* 0x2e92c4f804057820 */ /* 0x000fe20000400000 */
[----:B------:R-:W-:Y:S01]  /*0380*/  FMUL R3, R3, 6.6743000015634379452e-11 ;  /* 0x2e92c4f803037820 */ /* 0x000fe20000400000 */
[----:B------:R-:W-:Y:S01]  /*0390*/  BSSY.RECONVERGENT B3, `(.L_x_52) ;  /* 0x0000015000037945 */ /* 0x000fe20003800200 */
[----:B------:R-:W-:-:S04]  /*03a0*/  FMUL R23, R16, R23 ;  /* 0x0000001710177220 */ /* 0x000fc80000400000 */
[----:B------:R-:W1:Y:S02]  /*03b0*/  MUFU.RCP R16, R23 ;  /* 0x0000001700107308 */ /* 0x000e640000001000 */
[----:B-1----:R-:W-:-:S04]  /*03c0*/  FFMA R11, -R23, R16, 1 ;  /* 0x3f800000170b7423 */ /* 0x002fc80000000110 */
[----:B------:R-:W-:Y:S01]  /*03d0*/  FFMA R16, R16, R11, R16 ;  /* 0x0000000b10107223 */ /* 0x000fe20000000010 */
[-C--:B--2---:R-:W-:Y:S01]  /*03e0*/  FMUL R5, R5, R24.reuse ;  /* 0x0000001805057220 */ /* 0x084fe20000400000 */
[----:B------:R-:W-:-:S03]  /*03f0*/  FMUL R11, R3, R24 ;  /* 0x00000018030b7220 */ /* 0x000fc60000400000 */
[-C--:B---3--:R-:W-:Y:S01]  /*0400*/  FMUL R19, R5, R0.reuse ;  /* 0x0000000005137220 */ /* 0x088fe20000400000 */
[----:B------:R-:W-:Y:S01]  /*0410*/  FMUL R5, R2, 6.6743000015634379452e-11 ;  /* 0x2e92c4f802057820 */ /* 0x000fe20000400000 */
[----:B------:R-:W-:Y:S02]  /*0420*/  FMUL R2, R11, R0 ;  /* 0x000000000b027220 */ /* 0x000fe40000400000 */
[----:B------:R-:W1:Y:S01]  /*0430*/  FCHK P0, R19, R23 ;  /* 0x0000001713007302 */ /* 0x000e620000000000 */
[----:B------:R-:W-:Y:S01]  /*0440*/  FFMA R17, R19, R16, RZ ;  /* 0x0000001013117223 */ /* 0x000fe200000000ff */
[----:B------:R-:W-:-:S03]  /*0450*/  FMUL R5, R5, R24 ;  /* 0x0000001805057220 */ /* 0x000fc60000400000 */
[----:B------:R-:W-:Y:S01]  /*0460*/  FFMA R22, -R23, R17, R19 ;  /* 0x0000001117167223 */ /* 0x000fe20000000113 */
[----:B------:R-:W-:-:S03]  /*0470*/  FMUL R3, R5, R0 ;  /* 0x0000000005037220 */ /* 0x000fc60000400000 */
[----:B------:R-:W-:Y:S01]  /*0480*/  FFMA R22, R16, R22, R17 ;  /* 0x0000001610167223 */ /* 0x000fe20000000011 */
[----:B-1----:R-:W-:Y:S06]  /*0490*/  @!P0 BRA `(.L_x_53) ;  /* 0x0000000000108947 */ /* 0x002fec0003800000 */
[----:B------:R-:W-:Y:S02]  /*04a0*/  MOV R20, R23 ;  /* 0x0000001700147202 */ /* 0x000fe40000000f00 */
[----:B------:R-:W-:-:S07]  /*04b0*/  MOV R16, 0x4d0 ;  /* 0x000004d000107802 */ /* 0x000fce0000000f00 */
[----:B0-----:R-:W-:Y:S05]  /*04c0*/  CALL.REL.NOINC `($__internal_4_$__cuda_sm3x_div_rn_noftz_f32_slowpath) ;  /* 0x0000000c00f07944 */ /* 0x001fea0003c00000 */
[----:B------:R-:W-:-:S07]  /*04d0*/  MOV R22, R0 ;  /* 0x0000000000167202 */ /* 0x000fce0000000f00 */
.L_x_53:
[----:B------:R-:W-:Y:S05]  /*04e0*/  BSYNC.RECONVERGENT B3 ;  /* 0x0000000000037941 */ /* 0x000fea0003800200 */
.L_x_52:
[----:B------:R-:W1:Y:S01]  /*04f0*/  MUFU.RCP R0, R23 ;  /* 0x0000001700007308 */ /* 0x000e620000001000 */
[----:B------:R-:W-:Y:S07]  /*0500*/  BSSY.RECONVERGENT B3, `(.L_x_54) ;  /* 0x000000d000037945 */ /* 0x000fee0003800200 */
[----:B------:R-:W2:Y:S01]  /*0510*/  FCHK P0, R3, R23 ;  /* 0x0000001703007302 */ /* 0x000ea20000000000 */
[----:B-1----:R-:W-:-:S04]  /*0520*/  FFMA R5, -R23, R0, 1 ;  /* 0x3f80000017057423 */ /* 0x002fc80000000100 */
[----:B------:R-:W-:-:S04]  /*0530*/  FFMA R5, R0, R5, R0 ;  /* 0x0000000500057223 */ /* 0x000fc80000000000 */
[----:B------:R-:W-:-:S04]  /*0540*/  FFMA R0, R3, R5, RZ ;  /* 0x0000000503007223 */ /* 0x000fc800000000ff */
[----:B------:R-:W-:-:S04]  /*0550*/  FFMA R21, -R23, R0, R3 ;  /* 0x0000000017157223 */ /* 0x000fc80000000103 */
[----:B------:R-:W-:Y:S01]  /*0560*/  FFMA R21, R5, R21, R0 ;  /* 0x0000001505157223 */ /* 0x000fe20000000000 */
[----:B--2---:R-:W-:Y:S06]  /*0570*/  @!P0 BRA `(.L_x_55) ;  /* 0x0000000000148947 */ /* 0x004fec0003800000 */
[----:B------:R-:W-:Y:S02]  /*0580*/  MOV R19, R3 ;  /* 0x0000000300137202 */ /* 0x000fe40000000f00 */
[----:B------:R-:W-:Y:S02]  /*0590*/  MOV R20, R23 ;  /* 0x0000001700147202 */ /* 0x000fe40000000f00 */
[----:B------:R-:W-:-:S07]  /*05a0*/  MOV R16, 0x5c0 ;  /* 0x000005c000107802 */ /* 0x000fce0000000f00 */
[----:B0-----:R-:W-:Y:S05]  /*05b0*/  CALL.REL.NOINC `($__internal_4_$__cuda_sm3x_div_rn_noftz_f32_slowpath) ;  /* 0x0000000c00b47944 */ /* 0x001fea0003c00000 */
[----:B------:R-:W-:-:S07]  /*05c0*/  MOV R21, R0 ;  /* 0x0000000000157202 */ /* 0x000fce0000000f00 */
.L_x_55:
[----:B------:R-:W-:Y:S05]  /*05d0*/  BSYNC.RECONVERGENT B3 ;  /* 0x0000000000037941 */ /* 0x000fea0003800200 */
.L_x_54:
        /* <DEDUP_REMOVED lines=14> */
.L_x_57:
[----:B------:R-:W-:Y:S05]  /*06c0*/  BSYNC.RECONVERGENT B3 ;  /* 0x0000000000037941 */ /* 0x000fea0003800200 */
.L_x_56:
        /* <DEDUP_REMOVED lines=14> */
.L_x_59:
[----:B------:R-:W-:Y:S05]  /*07b0*/  BSYNC.RECONVERGENT B3 ;  /* 0x0000000000037941 */ /* 0x000fea0003800200 */
.L_x_58:
        /* <DEDUP_REMOVED lines=14> */
.L_x_61:
[----:B------:R-:W-:Y:S05]  /*08a0*/  BSYNC.RECONVERGENT B3 ;  /* 0x0000000000037941 */ /* 0x000fea0003800200 */
.L_x_60:
        /* <DEDUP_REMOVED lines=13> */
.L_x_63:
[----:B------:R-:W-:Y:S05]  /*0980*/  BSYNC.RECONVERGENT B3 ;  /* 0x0000000000037941 */ /* 0x000fea0003800200 */
.L_x_62:
[----:B------:R-:W-:Y:S01]  /*0990*/  FADD R6, R6, R23 ;  /* 0x0000001706067221 */ /* 0x000fe20000000000 */
[----:B------:R-:W-:Y:S01]  /*09a0*/  FADD R7, R7, R2 ;  /* 0x0000000207077221 */ /* 0x000fe20000000000 */
[----:B------:R-:W-:-:S03]  /*09b0*/  FADD R8, R8, R0 ;  /* 0x0000000008087221 */ /* 0x000fc60000000000 */
[----:B------:R1:W-:Y:S04]  /*09c0*/  STG.E desc[UR6][R12.64+0x18], R6 ;  /* 0x000018060c007986 */ /* 0x0003e8000c101906 */
[----:B------:R1:W-:Y:S04]  /*09d0*/  STG.E desc[UR6][R12.64+0x1c], R7 ;  /* 0x00001c070c007986 */ /* 0x0003e8000c101906 */
[----:B------:R1:W-:Y:S02]  /*09e0*/  STG.E desc[UR6][R12.64+0x20], R8 ;  /* 0x000020080c007986 */ /* 0x0003e4000c101906 */
.L_x_48:
[----:B------:R-:W-:Y:S05]  /*09f0*/  BSYNC.RECONVERGENT B2 ;  /* 0x0000000000027941 */ /* 0x000fea0003800200 */
.L_x_47:
        /* <DEDUP_REMOVED lines=18> */
[----:B------:R2:W3:Y:S01]  /*0b20*/  MUFU.RSQ R5, R16 ;  /* 0x0000001000057308 */ /* 0x0004e20000001400 */
[----:B------:R-:W-:-:S04]  /*0b30*/  IADD3 R0, PT, PT, R16, -0xd000000, RZ ;  /* 0xf300000010007810 */ /* 0x000fc80007ffe0ff */
[----:B------:R-:W-:-:S13]  /*0b40*/  ISETP.GT.U32.AND P0, PT, R0, 0x727fffff, PT ;  /* 0x727fffff0000780c */ /* 0x000fda0003f04070 */
[----:B--23--:R-:W-:Y:S05]  /*0b50*/  @!P0 BRA `(.L_x_67) ;  /* 0x0000000000108947 */ /* 0x00cfea0003800000 */
[----:B------:R-:W-:Y:S02]  /*0b60*/  MOV R0, R16 ;  /* 0x0000001000007202 */ /* 0x000fe40000000f00 */
[----:B------:R-:W-:-:S07]  /*0b70*/  MOV R19, 0xb90 ;  /* 0x00000b9000137802 */ /* 0x000fce0000000f00 */
[----:B01----:R-:W-:Y:S05]  /*0b80*/  CALL.REL.NOINC `($__internal_3_$__cuda_sm20_sqrt_rn_f32_slowpath) ;  /* 0x0000000400e47944 */ /* 0x003fea0003c00000 */
[----:B------:R-:W-:Y:S05]  /*0b90*/  BRA `(.L_x_68) ;  /* 0x0000000000107947 */ /* 0x000fea0003800000 */
.L_x_67:
[----:B------:R-:W-:Y:S01]  /*0ba0*/  FMUL.FTZ R23, R16, R5 ;  /* 0x0000000510177220 */ /* 0x000fe20000410000 */
[----:B------:R-:W-:-:S03]  /*0bb0*/  FMUL.FTZ R5, R5, 0.5 ;  /* 0x3f00000005057820 */ /* 0x000fc60000410000 */
[----:B------:R-:W-:-:S04]  /*0bc0*/  FFMA R0, -R23, R23, R16 ;  /* 0x0000001717007223 */ /* 0x000fc80000000110 */
[----:B------:R-:W-:-:S07]  /*0bd0*/  FFMA R23, R0, R5, R23 ;  /* 0x0000000500177223 */ /* 0x000fce0000000017 */
.L_x_68:
[----:B------:R-:W-:Y:S05]  /*0be0*/  BSYNC.RECONVERGENT B0 ;  /* 0x0000000000007941 */ /* 0x000fea0003800200 */
.L_x_66:
[----:B------:R-:W2:Y:S04]  /*0bf0*/  LDG.E R24, desc[UR6][R12.64+0x24] ;  /* 0x000024060c187981 */ /* 0x000ea8000c1e1900 */
[----:B------:R-:W3:Y:S01]  /*0c00*/  LDG.E R0, desc[UR6][R14.64+0x24] ;  /* 0x000024060e007981 */ /* 0x000ee2000c1e1900 */
[-C--:B------:R-:W-:Y:S01]  /*0c10*/  FMUL R16, R23, R23.reuse ;  /* 0x0000001717107220 */ /* 0x080fe20000400000 */
[----:B------:R-:W-:Y:S01]  /*0c20*/  FMUL R5, R4, 6.6743000015634379452e-11 ;  /* 0x2e92c4f804057820 */ /* 0x000fe20000400000 */
[----:B------:R-:W-:Y:S01]  /*0c30*/  FMUL R3, R3, 6.6743000015634379452e-11 ;  /* 0x2e92c4f803037820 */ /* 0x000fe20000400000 */
[----:B------:R-:W-:Y:S01]  /*0c40*/  BSSY.RECONVERGENT B3, `(.L_x_69) ;  /* 0x0000015000037945 */ /* 0x000fe20003800200 */
[----:B------:R-:W-:-:S04]  /*0c50*/  FMUL R23, R16, R23 ;  /* 0x0000001710177220 */ /* 0x000fc80000400000 */
[----:B------:R-:W4:Y:S02]  /*0c60*/  MUFU.RCP R16, R23 ;  /* 0x0000001700107308 */ /* 0x000f240000001000 */
[----:B----4-:R-:W-:-:S04]  /*0c70*/  FFMA R11, -R23, R16, 1 ;  /* 0x3f800000170b7423 */ /* 0x010fc80000000110 */
[----:B------:R-:W-:Y:S01]  /*0c80*/  FFMA R16, R16, R11, R16 ;  /* 0x0000000b10107223 */ /* 0x000fe20000000010 */
[-C--:B--2---:R-:W-:Y:S01]  /*0c90*/  FMUL R5, R5, R24.reuse ;  /* 0x0000001805057220 */ /* 0x084fe20000400000 */
[----:B------:R-:W-:-:S03]  /*0ca0*/  FMUL R11, R3, R24 ;  /* 0x00000018030b7220 */ /* 0x000fc60000400000 */
[-C--:B---3--:R-:W-:Y:S01]  /*0cb0*/  FMUL R19, R5, R0.reuse ;  /* 0x0000000005137220 */ /* 0x088fe20000400000 */
[----:B------:R-:W-:Y:S01]  /*0cc0*/  FMUL R5, R2, 6.6743000015634379452e-11 ;  /* 0x2e92c4f802057820 */ /* 0x000fe20000400000 */
[----:B------:R-:W-:Y:S02]  /*0cd0*/  FMUL R2, R11, R0 ;  /* 0x000000000b027220 */ /* 0x000fe40000400000 */
[----:B------:R-:W2:Y:S01]  /*0ce0*/  FCHK P0, R19, R23 ;  /* 0x0000001713007302 */ /* 0x000ea20000000000 */
[----:B------:R-:W-:Y:S01]  /*0cf0*/  FFMA R17, R19, R16, RZ ;  /* 0x0000001013117223 */ /* 0x000fe200000000ff */
[----:B------:R-:W-:-:S03]  /*0d00*/  FMUL R5, R5, R24 ;  /* 0x0000001805057220 */ /* 0x000fc60000400000 */
[----:B------:R-:W-:Y:S01]  /*0d10*/  FFMA R22, -R23, R17, R19 ;  /* 0x0000001117167223 */ /* 0x000fe20000000113 */
[----:B------:R-:W-:-:S03]  /*0d20*/  FMUL R3, R5, R0 ;  /* 0x0000000005037220 */ /* 0x000fc60000400000 */
[----:B------:R-:W-:Y:S01]  /*0d30*/  FFMA R22, R16, R22, R17 ;  /* 0x0000001610167223 */ /* 0x000fe20000000011 */
[----:B--2---:R-:W-:Y:S06]  /*0d40*/  @!P0 BRA `(.L_x_70) ;  /* 0x0000000000108947 */ /* 0x004fec0003800000 */
[----:B------:R-:W-:Y:S02]  /*0d50*/  MOV R20, R23 ;  /* 0x0000001700147202 */ /* 0x000fe40000000f00 */
[----:B------:R-:W-:-:S07]  /*0d60*/  MOV R16, 0xd80 ;  /* 0x00000d8000107802 */ /* 0x000fce0000000f00 */
[----:B01----:R-:W-:Y:S05]  /*0d70*/  CALL.REL.NOINC `($__internal_4_$__cuda_sm3x_div_rn_noftz_f32_slowpath) ;  /* 0x0000000400c47944 */ /* 0x003fea0003c00000 */
[----:B------:R-:W-:-:S07]  /*0d80*/  MOV R22, R0 ;  /* 0x0000000000167202 */ /* 0x000fce0000000f00 */
.L_x_70:
[----:B------:R-:W-:Y:S05]  /*0d90*/  BSYNC.RECONVERGENT B3 ;  /* 0x0000000000037941 */ /* 0x000fea0003800200 */
.L_x_69:
[----:B------:R-:W2:Y:S01]  /*0da0*/  MUFU.RCP R0, R23 ;  /* 0x0000001700007308 */ /* 0x000ea20000001000 */
[----:B------:R-:W-:Y:S07]  /*0db0*/  BSSY.RECONVERGENT B3, `(.L_x_71) ;  /* 0x000000d000037945 */ /* 0x000fee0003800200 */
[----:B------:R-:W3:Y:S01]  /*0dc0*/  FCHK P0, R3, R23 ;  /* 0x0000001703007302 */ /* 0x000ee20000000000 */
[----:B--2---:R-:W-:-:S04]  /*0dd0*/  FFMA R5, -R23, R0, 1 ;  /* 0x3f80000017057423 */ /* 0x004fc80000000100 */
[----:B------:R-:W-:-:S04]  /*0de0*/  FFMA R5, R0, R5, R0 ;  /* 0x0000000500057223 */ /* 0x000fc80000000000 */
[----:B------:R-:W-:-:S04]  /*0df0*/  FFMA R0, R3, R5, RZ ;  /* 0x0000000503007223 */ /* 0x000fc800000000ff */
[----:B------:R-:W-:-:S04]  /*0e00*/  FFMA R21, -R23, R0, R3 ;  /* 0x0000000017157223 */ /* 0x000fc80000000103 */
[----:B------:R-:W-:Y:S01]  /*0e10*/  FFMA R21, R5, R21, R0 ;  /* 0x0000001505157223 */ /* 0x000fe20000000000 */
[----:B---3--:R-:W-:Y:S06]  /*0e20*/  @!P0 BRA `(.L_x_72) ;  /* 0x0000000000148947 */ /* 0x008fec0003800000 */
[----:B------:R-:W-:Y:S02]  /*0e30*/  MOV R19, R3 ;  /* 0x0000000300137202 */ /* 0x000fe40000000f00 */
[----:B------:R-:W-:Y:S02]  /*0e40*/  MOV R20, R23 ;  /* 0x0000001700147202 */ /* 0x000fe40000000f00 */
[----:B------:R-:W-:-:S07]  /*0e50*/  MOV R16, 0xe70 ;  /* 0x00000e7000107802 */ /* 0x000fce0000000f00 */
[----:B01----:R-:W-:Y:S05]  /*0e60*/  CALL.REL.NOINC `($__internal_4_$__cuda_sm3x_div_rn_noftz_f32_slowpath) ;  /* 0x0000000400887944 */ /* 0x003fea0003c00000 */
[----:B------:R-:W-:-:S07]  /*0e70*/  MOV R21, R0 ;  /* 0x0000000000157202 */ /* 0x000fce0000000f00 */
.L_x_72:
[----:B------:R-:W-:Y:S05]  /*0e80*/  BSYNC.RECONVERGENT B3 ;  /* 0x0000000000037941 */ /* 0x000fea0003800200 */
.L_x_71:
        /* <DEDUP_REMOVED lines=14> */
.L_x_74:
[----:B------:R-:W-:Y:S05]  /*0f70*/  BSYNC.RECONVERGENT B3 ;  /* 0x0000000000037941 */ /* 0x000fea0003800200 */
.L_x_73:
        /* <DEDUP_REMOVED lines=14> */
.L_x_76:
[----:B------:R-:W-:Y:S05]  /*1060*/  BSYNC.RECONVERGENT B3 ;  /* 0x0000000000037941 */ /* 0x000fea0003800200 */
.L_x_75:
        /* <DEDUP_REMOVED lines=14> */
.L_x_78:
[----:B------:R-:W-:Y:S05]  /*1150*/  BSYNC.RECONVERGENT B3 ;  /* 0x0000000000037941 */ /* 0x000fea0003800200 */
.L_x_77:
        /* <DEDUP_REMOVED lines=13> */
.L_x_80:
[----:B------:R-:W-:Y:S05]  /*1230*/  BSYNC.RECONVERGENT B3 ;  /* 0x0000000000037941 */ /* 0x000fea0003800200 */
.L_x_79:
[----:B-1----:R-:W-:Y:S01]  /*1240*/  FADD R6, R6, R23 ;  /* 0x0000001706067221 */ /* 0x002fe20000000000 */
[----:B------:R-:W-:Y:S01]  /*1250*/  FADD R7, R7, R2 ;  /* 0x0000000207077221 */ /* 0x000fe20000000000 */
[----:B------:R-:W-:-:S03]  /*1260*/  FADD R8, R8, R0 ;  /* 0x0000000008087221 */ /* 0x000fc60000000000 */
[----:B------:R2:W-:Y:S04]  /*1270*/  STG.E desc[UR6][R12.64+0x18], R6 ;  /* 0x000018060c007986 */ /* 0x0005e8000c101906 */
[----:B------:R2:W-:Y:S04]  /*1280*/  STG.E desc[UR6][R12.64+0x1c], R7 ;  /* 0x00001c070c007986 */ /* 0x0005e8000c101906 */
[----:B------:R2:W-:Y:S02]  /*1290*/  STG.E desc[UR6][R12.64+0x20], R8 ;  /* 0x000020080c007986 */ /* 0x0005e4000c101906 */
.L_x_65:
[----:B------:R-:W-:Y:S05]  /*12a0*/  BSYNC.RECONVERGENT B2 ;  /* 0x0000000000027941 */ /* 0x000fea0003800200 */
.L_x_64:
[----:B------:R-:W-:Y:S01]  /*12b0*/  UIADD3 UR4, UPT, UPT, UR4, 0x2, URZ ;  /* 0x0000000204047890 */ /* 0x000fe2000fffe0ff */
[----:B------:R-:W-:Y:S02]  /*12c0*/  IADD3 R14, P0, PT, R14, 0x60, RZ ;  /* 0x000000600e0e7810 */ /* 0x000fe40007f1e0ff */
[----:B------:R-:W-:Y:S01]  /*12d0*/  IADD3 R9, PT, PT, R9, 0x2, RZ ;  /* 0x0000000209097810 */ /* 0x000fe20007ffe0ff */
[----:B------:R-:W-:Y:S01]  /*12e0*/  UISETP.NE.AND UP0, UPT, UR4, 0x186a0, UPT ;  /* 0x000186a00400788c */ /* 0x000fe2000bf05270 */
[----:B------:R-:W-:-:S08]  /*12f0*/  IADD3.X R15, PT, PT, RZ, R15, RZ, P0, !PT ;  /* 0x0000000fff0f7210 */ /* 0x000fd000007fe4ff */
[----:B------:R-:W-:Y:S05]  /*1300*/  BRA.U UP0, `(.L_x_81) ;  /* 0xffffffed00947547 */ /* 0x000fea000b83ffff */
[----:B------:R-:W-:Y:S05]  /*1310*/  EXIT ;  /* 0x000000000000794d */ /* 0x000fea0003800000 */
        .weak           $__internal_3_$__cuda_sm20_sqrt_rn_f32_slowpath
        .type           $__internal_3_$__cuda_sm20_sqrt_rn_f32_slowpath,@function
        .size           $__internal_3_$__cuda_sm20_sqrt_rn_f32_slowpath,($__internal_4_$__cuda_sm3x_div_rn_noftz_f32_slowpath - $__internal_3_$__cuda_sm20_sqrt_rn_f32_slowpath)
$__internal_3_$__cuda_sm20_sqrt_rn_f32_slowpath:
        /* <DEDUP_REMOVED lines=13> */
[----:B------:R-:W-:-:S03]  /*13f0*/  @P0 FMUL.FTZ R16, R16, 0.5 ;  /* 0x3f00000010100820 */ /* 0x000fc60000410000 */
[----:B------:R-:W-:-:S04]  /*1400*/  @P0 FADD.FTZ R5, -R18, -RZ ;  /* 0x800000ff12050221 */ /* 0x000fc80000010100 */
[----:B------:R-:W-:Y:S01]  /*1410*/  @P0 FFMA R17, R18, R5, R11 ;  /* 0x0000000512110223 */ /* 0x000fe2000000000b */
[----:B------:R-:W-:-:S03]  /*1420*/  @!P0 MOV R5, R0 ;  /* 0x0000000000058202 */ /* 0x000fc60000000f00 */
[----:B------:R-:W-:-:S04]  /*1430*/  @P0 FFMA R16, R17, R16, R18 ;  /* 0x0000001011100223 */ /* 0x000fc80000000012 */
[----:B------:R-:W-:-:S07]  /*1440*/  @P0 FMUL.FTZ R5, R16, 2.3283064365386962891e-10 ;  /* 0x2f80000010050820 */ /* 0x000fce0000410000 */
.L_x_82:
[----:B------:R-:W-:Y:S01]  /*1450*/  HFMA2 R17, -RZ, RZ, 0, 0 ;  /* 0x00000000ff117431 */ /* 0x000fe200000001ff */
[----:B------:R-:W-:Y:S02]  /*1460*/  MOV R16, R19 ;  /* 0x0000001300107202 */ /* 0x000fe40000000f00 */
[----:B------:R-:W-:Y:S02]  /*1470*/  MOV R23, R5 ;  /* 0x0000000500177202 */ /* 0x000fe40000000f00 */
[----:B------:R-:W-:Y:S05]  /*1480*/  RET.REL.NODEC R16 `(_Z9DeriveAccP4Body) ;  /* 0xffffffe810dc7950 */ /* 0x000fea0003c3ffff */
        .weak           $__internal_4_$__cuda_sm3x_div_rn_noftz_f32_slowpath
        .type           $__internal_4_$__cuda_sm3x_div_rn_noftz_f32_slowpath,@function
        .size           $__internal_4_$__cuda_sm3x_div_rn_noftz_f32_slowpath,(.L_x_101 - $__internal_4_$__cuda_sm3x_div_rn_noftz_f32_slowpath)
$__internal_4_$__cuda_sm3x_div_rn_noftz_f32_slowpath:
        /* <DEDUP_REMOVED lines=9> */
[----:B------:R-:W-:Y:S01]  /*1520*/  @!P0 MOV R4, RZ ;  /* 0x000000ff00048202 */ /* 0x000fe20000000f00 */
        /* <DEDUP_REMOVED lines=17> */
[----:B------:R-:W-:Y:S02]  /*1640*/  IADD3 R4, PT, PT, R18, -0x1, RZ ;  /* 0xffffffff12047810 */ /* 0x000fe40007ffe0ff */
[----:B------:R-:W-:Y:S02]  /*1650*/  ISETP.GE.AND P1, PT, R0, RZ, PT ;  /* 0x000000ff0000720c */ /* 0x000fe40003f26270 */
[----:B------:R-:W-:-:S11]  /*1660*/  ISETP.GE.AND P0, PT, R4, RZ, PT ;  /* 0x000000ff0400720c */ /* 0x000fd60003f06270 */
[----:B------:R-:W-:Y:S02]  /*1670*/  @!P1 FFMA R20, R20, 1.84467440737095516160e+19, RZ ;  /* 0x5f80000014149823 */ /* 0x000fe400000000ff */
[----:B------:R-:W-:Y:S01]  /*1680*/  @P0 MOV R4, RZ ;  /* 0x000000ff00040202 */ /* 0x000fe20000000f00 */
[----:B------:R-:W-:Y:S01]  /*1690*/  @!P0 FFMA R19, R19, 1.84467440737095516160e+19, RZ ;  /* 0x5f80000013138823 */ /* 0x000fe200000000ff */
[----:B------:R-:W-:-:S04]  /*16a0*/  @!P0 MOV R4, 0xffffffc0 ;  /* 0xffffffc000048802 */ /* 0x000fc80000000f00 */
[----:B------:R-:W-:-:S07]  /*16b0*/  @!P1 IADD3 R4, PT, PT, R4, 0x40, RZ ;  /* 0x0000004004049810 */ /* 0x000fce0007ffe0ff */
.L_x_84:
[----:B------:R-:W-:Y:S01]  /*16c0*/  LEA R25, R5, 0xc0800000, 0x17 ;  /* 0xc080000005197811 */ /* 0x000fe200078eb8ff */
[----:B------:R-:W-:Y:S01]  /*16d0*/  BSSY.RECONVERGENT B1, `(.L_x_89) ;  /* 0x0000036000017945 */ /* 0x000fe20003800200 */
[----:B------:R-:W-:Y:S02]  /*16e0*/  IADD3 R18, PT, PT, R18, -0x7f, RZ ;  /* 0xffffff8112127810 */ /* 0x000fe40007ffe0ff */
[----:B------:R-:W-:Y:S02]  /*16f0*/  IADD3 R25, PT, PT, -R25, R20, RZ ;  /* 0x0000001419197210 */ /* 0x000fe40007ffe1ff */
[C---:B------:R-:W-:Y:S01]  /*1700*/  IADD3 R5, PT, PT, R18.reuse, 0x7f, -R5 ;  /* 0x0000007f12057810 */ /* 0x040fe20007ffe805 */
[----:B------:R-:W-:Y:S01]  /*1710*/  IMAD R0, R18, -0x800000, R19 ;  /* 0xff80000012007824 */ /* 0x000fe200078e0213 */
[----:B------:R-:W0:Y:S01]  /*1720*/  MUFU.RCP R20, R25 ;  /* 0x0000001900147308 */ /* 0x000e220000001000 */
[----:B------:R-:W-:Y:S01]  /*1730*/  FADD.FTZ R11, -R25, -RZ ;  /* 0x800000ff190b7221 */ /* 0x000fe20000010100 */
[----:B------:R-:W-:-:S03]  /*1740*/  IADD3 R5, PT, PT, R5, R4, RZ ;  /* 0x0000000405057210 */ /* 0x000fc60007ffe0ff */
[----:B0-----:R-:W-:-:S04]  /*1750*/  FFMA R17, R20, R11, 1 ;  /* 0x3f80000014117423 */ /* 0x001fc8000000000b */
[----:B------:R-:W-:-:S04]  /*1760*/  FFMA R17, R20, R17, R20 ;  /* 0x0000001114117223 */ /* 0x000fc80000000014 */
[----:B------:R-:W-:-:S04]  /*1770*/  FFMA R20, R0, R17, RZ ;  /* 0x0000001100147223 */ /* 0x000fc800000000ff */
[----:B------:R-:W-:-:S04]  /*1780*/  FFMA R19, R11, R20, R0 ;  /* 0x000000140b137223 */ /* 0x000fc80000000000 */
[----:B------:R-:W-:-:S04]  /*1790*/  FFMA R20, R17, R19, R20 ;  /* 0x0000001311147223 */ /* 0x000fc80000000014 */
[----:B------:R-:W-:-:S04]  /*17a0*/  FFMA R11, R11, R20, R0 ;  /* 0x000000140b0b7223 */ /* 0x000fc80000000000 */
[----:B------:R-:W-:-:S05]  /*17b0*/  FFMA R0, R17, R11, R20 ;  /* 0x0000000b11007223 */ /* 0x000fca0000000014 */
[----:B------:R-:W-:-:S04]  /*17c0*/  SHF.R.U32.HI R18, RZ, 0x17, R0 ;  /* 0x00000017ff127819 */ /* 0x000fc80000011600 */
[----:B------:R-:W-:-:S04]  /*17d0*/  LOP3.LUT R4, R18, 0xff, RZ, 0xc0, !PT ;  /* 0x000000ff12047812 */ /* 0x000fc800078ec0ff */
[----:B------:R-:W-:-:S04]  /*17e0*/  IADD3 R4, PT, PT, R4, R5, RZ ;  /* 0x0000000504047210 */ /* 0x000fc80007ffe0ff */
        /* <DEDUP_REMOVED lines=10> */
[CCC-:B------:R-:W-:Y:S01]  /*1890*/  FFMA.RZ R5, R17.reuse, R11.reuse, R20.reuse ;  /* 0x0000000b11057223 */ /* 0x1c0fe2000000c014 */
[CCC-:B------:R-:W-:Y:S01]  /*18a0*/  FFMA.RP R18, R17.reuse, R11.reuse, R20.reuse ;  /* 0x0000000b11127223 */ /* 0x1c0fe20000008014 */
[----:B------:R-:W-:Y:S01]  /*18b0*/  FFMA.RM R17, R17, R11, R20 ;  /* 0x0000000b11117223 */ /* 0x000fe20000004014 */
[C---:B------:R-:W-:Y:S02]  /*18c0*/  IADD3 R11, PT, PT, R4.reuse, 0x20, RZ ;  /* 0x00000020040b7810 */ /* 0x040fe40007ffe0ff */
[----:B------:R-:W-:Y:S02]  /*18d0*/  LOP3.LUT R5, R5, 0x7fffff, RZ, 0xc0, !PT ;  /* 0x007fffff05057812 */ /* 0x000fe400078ec0ff */
[C---:B------:R-:W-:Y:S02]  /*18e0*/  ISETP.NE.AND P2, PT, R4.reuse, RZ, PT ;  /* 0x000000ff0400720c */ /* 0x040fe40003f45270 */
[----:B------:R-:W-:Y:S02]  /*18f0*/  LOP3.LUT R20, R5, 0x800000, RZ, 0xfc, !PT ;  /* 0x0080000005147812 */ /* 0x000fe400078efcff */
[----:B------:R-:W-:-:S02]  /*1900*/  ISETP.NE.AND P1, PT, R4, RZ, PT ;  /* 0x000000ff0400720c */ /* 0x000fc40003f25270 */
[----:B------:R-:W-:Y:S02]  /*1910*/  IADD3 R4, PT, PT, -R4, RZ, RZ ;  /* 0x000000ff04047210 */ /* 0x000fe40007ffe1ff */
[----:B------:R-:W-:Y:S02]  /*1920*/  SHF.L.U32 R11, R20, R11, RZ ;  /* 0x0000000b140b7219 */ /* 0x000fe400000006ff */
[----:B------:R-:W-:Y:S02]  /*1930*/  FSETP.NEU.FTZ.AND P0, PT, R18, R17, PT ;  /* 0x000000111200720b */ /* 0x000fe40003f1d000 */
[----:B------:R-:W-:Y:S02]  /*1940*/  SEL R5, R4, RZ, P2 ;  /* 0x000000ff04057207 */ /* 0x000fe40001000000 */
[----:B------:R-:W-:Y:S02]  /*1950*/  ISETP.NE.AND P1, PT, R11, RZ, P1 ;  /* 0x000000ff0b00720c */ /* 0x000fe40000f25270 */
[----:B------:R-:W-:-:S02]  /*1960*/  SHF.R.U32.HI R11, RZ, R5, R20 ;  /* 0x00000005ff0b7219 */ /* 0x000fc40000011614 */
[----:B------:R-:W-:Y:S02]  /*1970*/  PLOP3.LUT P0, PT, P0, P1, PT, 0xf8, 0x8f ;  /* 0x00000000008f781c */ /* 0x000fe40000703f70 */
[----:B------:R-:W-:Y:S02]  /*1980*/  SHF.R.U32.HI R5, RZ, 0x1, R11 ;  /* 0x00000001ff057819 */ /* 0x000fe4000001160b */
[----:B------:R-:W-:-:S04]  /*1990*/  SEL R4, RZ, 0x1, !P0 ;  /* 0x00000001ff047807 */ /* 0x000fc80004000000 */
[----:B------:R-:W-:-:S04]  /*19a0*/  LOP3.LUT R4, R4, 0x1, R5, 0xf8, !PT ;  /* 0x0000000104047812 */ /* 0x000fc800078ef805 */
[----:B------:R-:W-:-:S04]  /*19b0*/  LOP3.LUT R4, R4, R11, RZ, 0xc0, !PT ;  /* 0x0000000b04047212 */ /* 0x000fc800078ec0ff */
[----:B------:R-:W-:-:S04]  /*19c0*/  IADD3 R5, PT, PT, R5, R4, RZ ;  /* 0x0000000405057210 */ /* 0x000fc80007ffe0ff */
[----:B------:R-:W-:Y:S01]  /*19d0*/  LOP3.LUT R0, R5, R0, RZ, 0xfc, !PT ;  /* 0x0000000005007212 */ /* 0x000fe200078efcff */
[----:B------:R-:W-:Y:S06]  /*19e0*/  BRA `(.L_x_92) ;  /* 0x0000000000107947 */ /* 0x000fec0003800000 */
.L_x_91:
[----:B------:R-:W-:-:S04]  /*19f0*/  LOP3.LUT R0, R0, 0x80000000, RZ, 0xc0, !PT ;  /* 0x8000000000007812 */ /* 0x000fc800078ec0ff */
[----:B------:R-:W-:Y:S01]  /*1a00*/  LOP3.LUT R0, R0, 0x7f800000, RZ, 0xfc, !PT ;  /* 0x7f80000000007812 */ /* 0x000fe200078efcff */
[----:B------:R-:W-:Y:S06]  /*1a10*/  BRA `(.L_x_92) ;  /* 0x0000000000047947 */ /* 0x000fec0003800000 */
.L_x_90:
[----:B------:R-:W-:-:S07]  /*1a20*/  LEA R0, R5, R0, 0x17 ;  /* 0x0000000005007211 */ /* 0x000fce00078eb8ff */
.L_x_92:
[----:B------:R-:W-:Y:S05]  /*1a30*/  BSYNC.RECONVERGENT B1 ;  /* 0x0000000000017941 */ /* 0x000fea0003800200 */
.L_x_89:
[----:B------:R-:W-:Y:S05]  /*1a40*/  BRA `(.L_x_93) ;  /* 0x0000000000207947 */ /* 0x000fea0003800000 */
.L_x_88:
[----:B------:R-:W-:-:S04]  /*1a50*/  LOP3.LUT R0, R20, 0x80000000, R19, 0x48, !PT ;  /* 0x8000000014007812 */ /* 0x000fc800078e4813 */
[----:B------:R-:W-:Y:S01]  /*1a60*/  LOP3.LUT R0, R0, 0x7f800000, RZ, 0xfc, !PT ;  /* 0x7f80000000007812 */ /* 0x000fe200078efcff */
[----:B------:R-:W-:Y:S06]  /*1a70*/  BRA `(.L_x_93) ;  /* 0x0000000000147947 */ /* 0x000fec0003800000 */
.L_x_87:
[----:B------:R-:W-:Y:S01]  /*1a80*/  LOP3.LUT R0, R20, 0x80000000, R19, 0x48, !PT ;  /* 0x8000000014007812 */ /* 0x000fe200078e4813 */
[----:B------:R-:W-:Y:S06]  /*1a90*/  BRA `(.L_x_93) ;  /* 0x00000000000c7947 */ /* 0x000fec0003800000 */
.L_x_86:
[----:B------:R-:W0:Y:S01]  /*1aa0*/  MUFU.RSQ R0, -QNAN ;  /* 0xffc0000000007908 */ /* 0x000e220000001400 */
[----:B------:R-:W-:Y:S05]  /*1ab0*/  BRA `(.L_x_93) ;  /* 0x0000000000047947 */ /* 0x000fea0003800000 */
.L_x_85:
[----:B------:R-:W-:-:S07]  /*1ac0*/  FADD.FTZ R0, R19, R20 ;  /* 0x0000001413007221 */ /* 0x000fce0000010000 */
.L_x_93:
[----:B------:R-:W-:Y:S05]  /*1ad0*/  BSYNC.RECONVERGENT B0 ;  /* 0x0000000000007941 */ /* 0x000fea0003800200 */
.L_x_83:
[----:B------:R-:W-:-:S04]  /*1ae0*/  HFMA2 R17, -RZ, RZ, 0, 0 ;  /* 0x00000000ff117431 */ /* 0x000fc800000001ff */
[----:B0-----:R-:W-:Y:S05]  /*1af0*/  RET.REL.NODEC R16 `(_Z9DeriveAccP4Body) ;  /* 0xffffffe410407950 */ /* 0x001fea0003c3ffff */
.L_x_94:
        /* <DEDUP_REMOVED lines=16> */
.L_x_101:


//--------------------- .text._Z18UpdateVelocityHalfP4Body --------------------------
	.section	.text._Z18UpdateVelocityHalfP4Body,"ax",@progbits
	.align	128
        .global         _Z18UpdateVelocityHalfP4Body
        .type           _Z18UpdateVelocityHalfP4Body,@function
        .size           _Z18UpdateVelocityHalfP4Body,(.L_x_105 - _Z18UpdateVelocityHalfP4Body)
        .other          _Z18UpdateVelocityHalfP4Body,@"STO_CUDA_ENTRY STV_DEFAULT"
_Z18UpdateVelocityHalfP4Body:
.text._Z18UpdateVelocityHalfP4Body:
        /* <DEDUP_REMOVED lines=13> */
[----:B------:R-:W5:Y:S04]  /*00d0*/  LDG.E R7, desc[UR4][R2.64+0xc] ;  /* 0x00000c0402077981 */ /* 0x000f68000c1e1900 */
[----:B------:R-:W5:Y:S04]  /*00e0*/  LDG.E R9, desc[UR4][R2.64+0x10] ;  /* 0x0000100402097981 */ /* 0x000f68000c1e1900 */
[----:B------:R-:W5:Y:S01]  /*00f0*/  LDG.E R6, desc[UR4][R2.64+0x14] ;  /* 0x0000140402067981 */ /* 0x000f62000c1e1900 */
[----:B--2---:R-:W-:Y:S01]  /*0100*/  FMUL R0, R0, 0.0010000000474974513054 ;  /* 0x3a83126f00007820 */ /* 0x004fe20000400000 */
[----:B---3--:R-:W-:Y:S01]  /*0110*/  FMUL R4, R4, 0.0010000000474974513054 ;  /* 0x3a83126f04047820 */ /* 0x008fe20000400000 */
[----:B----4-:R-:W-:-:S02]  /*0120*/  FMUL R5, R5, 0.0010000000474974513054 ;  /* 0x3a83126f05057820 */ /* 0x010fc40000400000 */
[----:B-----5:R-:W-:Y:S01]  /*0130*/  FFMA R7, R0, 0.5, R7 ;  /* 0x3f00000000077823 */ /* 0x020fe20000000007 */
[----:B------:R-:W-:-:S04]  /*0140*/  FFMA R9, R4, 0.5, R9 ;  /* 0x3f00000004097823 */ /* 0x000fc80000000009 */
[----:B------:R-:W-:Y:S01]  /*0150*/  STG.E desc[UR4][R2.64+0xc], R7 ;  /* 0x00000c0702007986 */ /* 0x000fe2000c101904 */
[----:B------:R-:W-:-:S03]  /*0160*/  FFMA R5, R5, 0.5, R6 ;  /* 0x3f00000005057823 */ /* 0x000fc60000000006 */
[----:B------:R-:W-:Y:S04]  /*0170*/  STG.E desc[UR4][R2.64+0x10], R9 ;  /* 0x0000100902007986 */ /* 0x000fe8000c101904 */
[----:B------:R-:W-:Y:S01]  /*0180*/  STG.E desc[UR4][R2.64+0x14], R5 ;  /* 0x0000140502007986 */ /* 0x000fe2000c101904 */
[----:B------:R-:W-:Y:S05]  /*0190*/  EXIT ;  /* 0x000000000000794d */ /* 0x000fea0003800000 */
.L_x_95:
        /* <DEDUP_REMOVED lines=14> */
.L_x_105:


//--------------------- .text._Z14UpdatePositionP4Body --------------------------
	.section	.text._Z14UpdatePositionP4Body,"ax",@progbits
	.align	128
        .global         _Z14UpdatePositionP4Body
        .type           _Z14UpdatePositionP4Body,@function
        .size           _Z14UpdatePositionP4Body,(.L_x_106 - _Z14UpdatePositionP4Body)
        .other          _Z14UpdatePositionP4Body,@"STO_CUDA_ENTRY STV_DEFAULT"
_Z14UpdatePositionP4Body:
.text._Z14UpdatePositionP4Body:
        /* <DEDUP_REMOVED lines=11> */
[----:B------:R-:W2:Y:S04]  /*00b0*/  LDG.E R7, desc[UR4][R2.64] ;  /* 0x0000000402077981 */ /* 0x000ea8000c1e1900 */
[----:B------:R-:W3:Y:S04]  /*00c0*/  LDG.E R4, desc[UR4][R2.64+0x10] ;  /* 0x0000100402047981 */ /* 0x000ee8000c1e1900 */
[----:B------:R-:W3:Y:S04]  /*00d0*/  LDG.E R9, desc[UR4][R2.64+0x4] ;  /* 0x0000040402097981 */ /* 0x000ee8000c1e1900 */
[----:B------:R-:W4:Y:S04]  /*00e0*/  LDG.E R5, desc[UR4][R2.64+0x14] ;  /* 0x0000140402057981 */ /* 0x000f28000c1e1900 */
[----:B------:R-:W4:Y:S01]  /*00f0*/  LDG.E R6, desc[UR4][R2.64+0x8] ;  /* 0x0000080402067981 */ /* 0x000f22000c1e1900 */
[----:B--2---:R-:W-:-:S05]  /*0100*/  FFMA R7, R0, 0.0010000000474974513054, R7 ;  /* 0x3a83126f00077823 */ /* 0x004fca0000000007 */
[----:B------:R-:W-:Y:S01]  /*0110*/  STG.E desc[UR4][R2.64], R7 ;  /* 0x0000000702007986 */ /* 0x000fe2000c101904 */
[----:B---3--:R-:W-:-:S05]  /*0120*/  FFMA R9, R4, 0.0010000000474974513054, R9 ;  /* 0x3a83126f04097823 */ /* 0x008fca0000000009 */
[----:B------:R-:W-:Y:S01]  /*0130*/  STG.E desc[UR4][R2.64+0x4], R9 ;  /* 0x0000040902007986 */ /* 0x000fe2000c101904 */
[----:B----4-:R-:W-:-:S05]  /*0140*/  FFMA R5, R5, 0.0010000000474974513054, R6 ;  /* 0x3a83126f05057823 */ /* 0x010fca0000000006 */
[----:B------:R-:W-:Y:S01]  /*0150*/  STG.E desc[UR4][R2.64+0x8], R5 ;  /* 0x0000080502007986 */ /* 0x000fe2000c101904 */
[----:B------:R-:W-:Y:S05]  /*0160*/  EXIT ;  /* 0x000000000000794d */ /* 0x000fea0003800000 */
.L_x_96:
        /* <DEDUP_REMOVED lines=9> */
.L_x_106:


//--------------------- .nv.global.init           --------------------------
	.section	.nv.global.init,"aw",@progbits
	.align	4
.nv.global.init:
	.type		kDeltaT,@object
	.size		kDeltaT,(kGravitationalConstant - kDeltaT)
kDeltaT:
        /*0000*/ 	.byte	0x6f, 0x12, 0x83, 0x3a
	.type		kGravitationalConstant,@object
	.size		kGravitationalConstant,(.L_1 - kGravitationalConstant)
kGravitationalConstant:
        /*0004*/ 	.byte	0xf8, 0xc4, 0x92, 0x2e
.L_1:


//--------------------- .nv.shared.reserved.0     --------------------------
	.section	.nv.shared.reserved.0,"aw",@nobits
	.weak		__nv_reservedSMEM_offset_0_alias
	.size		__nv_reservedSMEM_offset_0_alias, 0, 64
	.other		__nv_reservedSMEM_offset_0_alias,@"STO_CUDA_RESERVED_SHARED STV_DEFAULT"
__nv_reservedSMEM_offset_0_alias:
	.zero		0
	.zero		64


//--------------------- .nv.global                --------------------------
	.section	.nv.global,"aw",@nobits
	.align	4
.nv.global:
	.type		kEpsilon,@object
	.size		kEpsilon,(.L_2 - kEpsilon)
kEpsilon:
	.zero		4
.L_2:


//--------------------- .nv.constant0._Z16CalculateKineticP4Body --------------------------
	.section	.nv.constant0._Z16CalculateKineticP4Body,"a",@progbits
	.sectionflags	@""
	.align	4
.nv.constant0._Z16CalculateKineticP4Body:
	.zero		904


//--------------------- .nv.constant0._Z18CalculatePotentialP4Body --------------------------
	.section	.nv.constant0._Z18CalculatePotentialP4Body,"a",@progbits
	.sectionflags	@""
	.align	4
.nv.constant0._Z18CalculatePotentialP4Body:
	.zero		904


//--------------------- .nv.constant0._Z9DeriveAccP4Body --------------------------
	.section	.nv.constant0._Z9DeriveAccP4Body,"a",@progbits
	.sectionflags	@""
	.align	4
.nv.constant0._Z9DeriveAccP4Body:
	.zero		904


//--------------------- .nv.constant0._Z18UpdateVelocityHalfP4Body --------------------------
	.section	.nv.constant0._Z18UpdateVelocityHalfP4Body,"a",@progbits
	.sectionflags	@""
	.align	4
.nv.constant0._Z18UpdateVelocityHalfP4Body:
	.zero		904


//--------------------- .nv.constant0._Z14UpdatePositionP4Body --------------------------
	.section	.nv.constant0._Z14UpdatePositionP4Body,"a",@progbits
	.sectionflags	@""
	.align	4
.nv.constant0._Z14UpdatePositionP4Body:
	.zero		904


//--------------------- SYMBOLS --------------------------

	.type		.nv.reservedSmem.offset0,@object
	.size		.nv.reservedSmem.offset0,0x4
